//
// Generated by NVIDIA NVVM Compiler
//
// Compiler Build ID: CL-36424714
// Cuda compilation tools, release 13.0, V13.0.88
// Based on NVVM 20.0.0
//

.version 9.0
.target sm_100
.address_size 64

	// .globl	_Z12pack32to4cvtPiPj
.extern .func  (.param .b32 func_retval0) vprintf
(
	.param .b64 vprintf_param_0,
	.param .b64 vprintf_param_1
)
;
.global .align 1 .b8 $str[27] = {10, 45, 45, 45, 45, 45, 45, 112, 97, 99, 107, 51, 50, 116, 111, 52, 99, 118, 116, 45, 45, 45, 45, 45, 45, 10};
.global .align 1 .b8 $str$1[12] = {45, 45, 108, 111, 97, 100, 105, 110, 103, 45, 45};
.global .align 1 .b8 $str$2[5] = {32, 37, 35, 120};
.global .align 1 .b8 $str$3[2] = {10};
.global .align 1 .b8 $str$4[21] = {84, 104, 114, 101, 97, 100, 37, 117, 32, 112, 97, 99, 107, 32, 116, 97, 107, 101, 115, 32};
.global .align 1 .b8 $str$5[4] = {37, 117, 32};
.global .align 1 .b8 $str$6[8] = {99, 121, 99, 108, 101, 115, 10};
.global .align 1 .b8 $str$7[29] = {10, 45, 45, 45, 45, 45, 45, 112, 97, 99, 107, 51, 50, 116, 111, 52, 108, 111, 103, 105, 99, 45, 45, 45, 45, 45, 45, 10};
.global .align 1 .b8 $str$8[30] = {10, 45, 45, 45, 45, 45, 45, 112, 97, 99, 107, 51, 50, 116, 111, 52, 115, 105, 109, 112, 108, 101, 45, 45, 45, 45, 45, 45, 10};
.global .align 1 .b8 $str$9[26] = {10, 45, 45, 45, 45, 45, 45, 112, 97, 99, 107, 56, 116, 111, 52, 99, 118, 116, 45, 45, 45, 45, 45, 45, 10};
.global .align 1 .b8 $str$10[28] = {10, 45, 45, 45, 45, 45, 45, 112, 97, 99, 107, 56, 116, 111, 52, 108, 111, 103, 105, 99, 45, 45, 45, 45, 45, 45, 10};
.global .align 1 .b8 $str$11[29] = {10, 45, 45, 45, 45, 45, 45, 112, 97, 99, 107, 56, 116, 111, 52, 115, 105, 109, 112, 108, 101, 45, 45, 45, 45, 45, 45, 10};

.visible .entry _Z12pack32to4cvtPiPj(
	.param .u64 .ptr .align 1 _Z12pack32to4cvtPiPj_param_0,
	.param .u64 .ptr .align 1 _Z12pack32to4cvtPiPj_param_1
)
{
	.local .align 8 .b8 	__local_depot0[8];
	.reg .b64 	%SP;
	.reg .b64 	%SPL;
	.reg .b32 	%r<158>;
	.reg .b64 	%rd<21>;

	mov.u64 	%SPL, __local_depot0;
	cvta.local.u64 	%SP, %SPL;
	ld.param.u64 	%rd1, [_Z12pack32to4cvtPiPj_param_0];
	ld.param.u64 	%rd2, [_Z12pack32to4cvtPiPj_param_1];
	cvta.to.global.u64 	%rd3, %rd1;
	cvta.to.global.u64 	%rd4, %rd2;
	add.u64 	%rd5, %SP, 0;
	add.u64 	%rd6, %SPL, 0;
	mov.u64 	%rd7, $str;
	cvta.global.u64 	%rd8, %rd7;
	{ // callseq 0, 0
	.param .b64 param0;
	st.param.b64 	[param0], %rd8;
	.param .b64 param1;
	st.param.b64 	[param1], 0;
	.param .b32 retval0;
	call.uni (retval0), 
	vprintf, 
	(
	param0, 
	param1
	);
	ld.param.b32 	%r52, [retval0];
	} // callseq 0
	ld.global.u32 	%r10, [%rd3];
	ld.global.u32 	%r9, [%rd3+4];
	ld.global.u32 	%r8, [%rd3+8];
	ld.global.u32 	%r7, [%rd3+12];
	ld.global.u32 	%r6, [%rd3+16];
	ld.global.u32 	%r5, [%rd3+20];
	ld.global.u32 	%r4, [%rd3+24];
	ld.global.u32 	%r3, [%rd3+28];
	ld.global.u32 	%r20, [%rd3+32];
	ld.global.u32 	%r19, [%rd3+36];
	ld.global.u32 	%r18, [%rd3+40];
	ld.global.u32 	%r17, [%rd3+44];
	ld.global.u32 	%r16, [%rd3+48];
	ld.global.u32 	%r15, [%rd3+52];
	ld.global.u32 	%r14, [%rd3+56];
	ld.global.u32 	%r13, [%rd3+60];
	ld.global.u32 	%r30, [%rd3+64];
	ld.global.u32 	%r29, [%rd3+68];
	ld.global.u32 	%r28, [%rd3+72];
	ld.global.u32 	%r27, [%rd3+76];
	ld.global.u32 	%r26, [%rd3+80];
	ld.global.u32 	%r25, [%rd3+84];
	ld.global.u32 	%r24, [%rd3+88];
	ld.global.u32 	%r23, [%rd3+92];
	ld.global.u32 	%r40, [%rd3+96];
	ld.global.u32 	%r39, [%rd3+100];
	ld.global.u32 	%r38, [%rd3+104];
	ld.global.u32 	%r37, [%rd3+108];
	ld.global.u32 	%r36, [%rd3+112];
	ld.global.u32 	%r35, [%rd3+116];
	ld.global.u32 	%r34, [%rd3+120];
	ld.global.u32 	%r33, [%rd3+124];
	ld.global.u32 	%r50, [%rd3+128];
	ld.global.u32 	%r49, [%rd3+132];
	ld.global.u32 	%r48, [%rd3+136];
	ld.global.u32 	%r47, [%rd3+140];
	ld.global.u32 	%r46, [%rd3+144];
	ld.global.u32 	%r45, [%rd3+148];
	ld.global.u32 	%r44, [%rd3+152];
	ld.global.u32 	%r43, [%rd3+156];
	mov.u64 	%rd9, $str$1;
	cvta.global.u64 	%rd10, %rd9;
	{ // callseq 1, 0
	.param .b64 param0;
	st.param.b64 	[param0], %rd10;
	.param .b64 param1;
	st.param.b64 	[param1], 0;
	.param .b32 retval0;
	call.uni (retval0), 
	vprintf, 
	(
	param0, 
	param1
	);
	ld.param.b32 	%r54, [retval0];
	} // callseq 1
	st.local.u32 	[%rd6], %r10;
	mov.u64 	%rd11, $str$2;
	cvta.global.u64 	%rd12, %rd11;
	{ // callseq 2, 0
	.param .b64 param0;
	st.param.b64 	[param0], %rd12;
	.param .b64 param1;
	st.param.b64 	[param1], %rd5;
	.param .b32 retval0;
	call.uni (retval0), 
	vprintf, 
	(
	param0, 
	param1
	);
	ld.param.b32 	%r56, [retval0];
	} // callseq 2
	st.local.u32 	[%rd6], %r9;
	{ // callseq 3, 0
	.param .b64 param0;
	st.param.b64 	[param0], %rd12;
	.param .b64 param1;
	st.param.b64 	[param1], %rd5;
	.param .b32 retval0;
	call.uni (retval0), 
	vprintf, 
	(
	param0, 
	param1
	);
	ld.param.b32 	%r58, [retval0];
	} // callseq 3
	st.local.u32 	[%rd6], %r8;
	{ // callseq 4, 0
	.param .b64 param0;
	st.param.b64 	[param0], %rd12;
	.param .b64 param1;
	st.param.b64 	[param1], %rd5;
	.param .b32 retval0;
	call.uni (retval0), 
	vprintf, 
	(
	param0, 
	param1
	);
	ld.param.b32 	%r60, [retval0];
	} // callseq 4
	st.local.u32 	[%rd6], %r7;
	{ // callseq 5, 0
	.param .b64 param0;
	st.param.b64 	[param0], %rd12;
	.param .b64 param1;
	st.param.b64 	[param1], %rd5;
	.param .b32 retval0;
	call.uni (retval0), 
	vprintf, 
	(
	param0, 
	param1
	);
	ld.param.b32 	%r62, [retval0];
	} // callseq 5
	st.local.u32 	[%rd6], %r6;
	{ // callseq 6, 0
	.param .b64 param0;
	st.param.b64 	[param0], %rd12;
	.param .b64 param1;
	st.param.b64 	[param1], %rd5;
	.param .b32 retval0;
	call.uni (retval0), 
	vprintf, 
	(
	param0, 
	param1
	);
	ld.param.b32 	%r64, [retval0];
	} // callseq 6
	st.local.u32 	[%rd6], %r5;
	{ // callseq 7, 0
	.param .b64 param0;
	st.param.b64 	[param0], %rd12;
	.param .b64 param1;
	st.param.b64 	[param1], %rd5;
	.param .b32 retval0;
	call.uni (retval0), 
	vprintf, 
	(
	param0, 
	param1
	);
	ld.param.b32 	%r66, [retval0];
	} // callseq 7
	st.local.u32 	[%rd6], %r4;
	{ // callseq 8, 0
	.param .b64 param0;
	st.param.b64 	[param0], %rd12;
	.param .b64 param1;
	st.param.b64 	[param1], %rd5;
	.param .b32 retval0;
	call.uni (retval0), 
	vprintf, 
	(
	param0, 
	param1
	);
	ld.param.b32 	%r68, [retval0];
	} // callseq 8
	st.local.u32 	[%rd6], %r3;
	{ // callseq 9, 0
	.param .b64 param0;
	st.param.b64 	[param0], %rd12;
	.param .b64 param1;
	st.param.b64 	[param1], %rd5;
	.param .b32 retval0;
	call.uni (retval0), 
	vprintf, 
	(
	param0, 
	param1
	);
	ld.param.b32 	%r70, [retval0];
	} // callseq 9
	st.local.u32 	[%rd6], %r20;
	{ // callseq 10, 0
	.param .b64 param0;
	st.param.b64 	[param0], %rd12;
	.param .b64 param1;
	st.param.b64 	[param1], %rd5;
	.param .b32 retval0;
	call.uni (retval0), 
	vprintf, 
	(
	param0, 
	param1
	);
	ld.param.b32 	%r72, [retval0];
	} // callseq 10
	st.local.u32 	[%rd6], %r19;
	{ // callseq 11, 0
	.param .b64 param0;
	st.param.b64 	[param0], %rd12;
	.param .b64 param1;
	st.param.b64 	[param1], %rd5;
	.param .b32 retval0;
	call.uni (retval0), 
	vprintf, 
	(
	param0, 
	param1
	);
	ld.param.b32 	%r74, [retval0];
	} // callseq 11
	st.local.u32 	[%rd6], %r18;
	{ // callseq 12, 0
	.param .b64 param0;
	st.param.b64 	[param0], %rd12;
	.param .b64 param1;
	st.param.b64 	[param1], %rd5;
	.param .b32 retval0;
	call.uni (retval0), 
	vprintf, 
	(
	param0, 
	param1
	);
	ld.param.b32 	%r76, [retval0];
	} // callseq 12
	st.local.u32 	[%rd6], %r17;
	{ // callseq 13, 0
	.param .b64 param0;
	st.param.b64 	[param0], %rd12;
	.param .b64 param1;
	st.param.b64 	[param1], %rd5;
	.param .b32 retval0;
	call.uni (retval0), 
	vprintf, 
	(
	param0, 
	param1
	);
	ld.param.b32 	%r78, [retval0];
	} // callseq 13
	st.local.u32 	[%rd6], %r16;
	{ // callseq 14, 0
	.param .b64 param0;
	st.param.b64 	[param0], %rd12;
	.param .b64 param1;
	st.param.b64 	[param1], %rd5;
	.param .b32 retval0;
	call.uni (retval0), 
	vprintf, 
	(
	param0, 
	param1
	);
	ld.param.b32 	%r80, [retval0];
	} // callseq 14
	st.local.u32 	[%rd6], %r15;
	{ // callseq 15, 0
	.param .b64 param0;
	st.param.b64 	[param0], %rd12;
	.param .b64 param1;
	st.param.b64 	[param1], %rd5;
	.param .b32 retval0;
	call.uni (retval0), 
	vprintf, 
	(
	param0, 
	param1
	);
	ld.param.b32 	%r82, [retval0];
	} // callseq 15
	st.local.u32 	[%rd6], %r14;
	{ // callseq 16, 0
	.param .b64 param0;
	st.param.b64 	[param0], %rd12;
	.param .b64 param1;
	st.param.b64 	[param1], %rd5;
	.param .b32 retval0;
	call.uni (retval0), 
	vprintf, 
	(
	param0, 
	param1
	);
	ld.param.b32 	%r84, [retval0];
	} // callseq 16
	st.local.u32 	[%rd6], %r13;
	{ // callseq 17, 0
	.param .b64 param0;
	st.param.b64 	[param0], %rd12;
	.param .b64 param1;
	st.param.b64 	[param1], %rd5;
	.param .b32 retval0;
	call.uni (retval0), 
	vprintf, 
	(
	param0, 
	param1
	);
	ld.param.b32 	%r86, [retval0];
	} // callseq 17
	st.local.u32 	[%rd6], %r30;
	{ // callseq 18, 0
	.param .b64 param0;
	st.param.b64 	[param0], %rd12;
	.param .b64 param1;
	st.param.b64 	[param1], %rd5;
	.param .b32 retval0;
	call.uni (retval0), 
	vprintf, 
	(
	param0, 
	param1
	);
	ld.param.b32 	%r88, [retval0];
	} // callseq 18
	st.local.u32 	[%rd6], %r29;
	{ // callseq 19, 0
	.param .b64 param0;
	st.param.b64 	[param0], %rd12;
	.param .b64 param1;
	st.param.b64 	[param1], %rd5;
	.param .b32 retval0;
	call.uni (retval0), 
	vprintf, 
	(
	param0, 
	param1
	);
	ld.param.b32 	%r90, [retval0];
	} // callseq 19
	st.local.u32 	[%rd6], %r28;
	{ // callseq 20, 0
	.param .b64 param0;
	st.param.b64 	[param0], %rd12;
	.param .b64 param1;
	st.param.b64 	[param1], %rd5;
	.param .b32 retval0;
	call.uni (retval0), 
	vprintf, 
	(
	param0, 
	param1
	);
	ld.param.b32 	%r92, [retval0];
	} // callseq 20
	st.local.u32 	[%rd6], %r27;
	{ // callseq 21, 0
	.param .b64 param0;
	st.param.b64 	[param0], %rd12;
	.param .b64 param1;
	st.param.b64 	[param1], %rd5;
	.param .b32 retval0;
	call.uni (retval0), 
	vprintf, 
	(
	param0, 
	param1
	);
	ld.param.b32 	%r94, [retval0];
	} // callseq 21
	st.local.u32 	[%rd6], %r26;
	{ // callseq 22, 0
	.param .b64 param0;
	st.param.b64 	[param0], %rd12;
	.param .b64 param1;
	st.param.b64 	[param1], %rd5;
	.param .b32 retval0;
	call.uni (retval0), 
	vprintf, 
	(
	param0, 
	param1
	);
	ld.param.b32 	%r96, [retval0];
	} // callseq 22
	st.local.u32 	[%rd6], %r25;
	{ // callseq 23, 0
	.param .b64 param0;
	st.param.b64 	[param0], %rd12;
	.param .b64 param1;
	st.param.b64 	[param1], %rd5;
	.param .b32 retval0;
	call.uni (retval0), 
	vprintf, 
	(
	param0, 
	param1
	);
	ld.param.b32 	%r98, [retval0];
	} // callseq 23
	st.local.u32 	[%rd6], %r24;
	{ // callseq 24, 0
	.param .b64 param0;
	st.param.b64 	[param0], %rd12;
	.param .b64 param1;
	st.param.b64 	[param1], %rd5;
	.param .b32 retval0;
	call.uni (retval0), 
	vprintf, 
	(
	param0, 
	param1
	);
	ld.param.b32 	%r100, [retval0];
	} // callseq 24
	st.local.u32 	[%rd6], %r23;
	{ // callseq 25, 0
	.param .b64 param0;
	st.param.b64 	[param0], %rd12;
	.param .b64 param1;
	st.param.b64 	[param1], %rd5;
	.param .b32 retval0;
	call.uni (retval0), 
	vprintf, 
	(
	param0, 
	param1
	);
	ld.param.b32 	%r102, [retval0];
	} // callseq 25
	st.local.u32 	[%rd6], %r40;
	{ // callseq 26, 0
	.param .b64 param0;
	st.param.b64 	[param0], %rd12;
	.param .b64 param1;
	st.param.b64 	[param1], %rd5;
	.param .b32 retval0;
	call.uni (retval0), 
	vprintf, 
	(
	param0, 
	param1
	);
	ld.param.b32 	%r104, [retval0];
	} // callseq 26
	st.local.u32 	[%rd6], %r39;
	{ // callseq 27, 0
	.param .b64 param0;
	st.param.b64 	[param0], %rd12;
	.param .b64 param1;
	st.param.b64 	[param1], %rd5;
	.param .b32 retval0;
	call.uni (retval0), 
	vprintf, 
	(
	param0, 
	param1
	);
	ld.param.b32 	%r106, [retval0];
	} // callseq 27
	st.local.u32 	[%rd6], %r38;
	{ // callseq 28, 0
	.param .b64 param0;
	st.param.b64 	[param0], %rd12;
	.param .b64 param1;
	st.param.b64 	[param1], %rd5;
	.param .b32 retval0;
	call.uni (retval0), 
	vprintf, 
	(
	param0, 
	param1
	);
	ld.param.b32 	%r108, [retval0];
	} // callseq 28
	st.local.u32 	[%rd6], %r37;
	{ // callseq 29, 0
	.param .b64 param0;
	st.param.b64 	[param0], %rd12;
	.param .b64 param1;
	st.param.b64 	[param1], %rd5;
	.param .b32 retval0;
	call.uni (retval0), 
	vprintf, 
	(
	param0, 
	param1
	);
	ld.param.b32 	%r110, [retval0];
	} // callseq 29
	st.local.u32 	[%rd6], %r36;
	{ // callseq 30, 0
	.param .b64 param0;
	st.param.b64 	[param0], %rd12;
	.param .b64 param1;
	st.param.b64 	[param1], %rd5;
	.param .b32 retval0;
	call.uni (retval0), 
	vprintf, 
	(
	param0, 
	param1
	);
	ld.param.b32 	%r112, [retval0];
	} // callseq 30
	st.local.u32 	[%rd6], %r35;
	{ // callseq 31, 0
	.param .b64 param0;
	st.param.b64 	[param0], %rd12;
	.param .b64 param1;
	st.param.b64 	[param1], %rd5;
	.param .b32 retval0;
	call.uni (retval0), 
	vprintf, 
	(
	param0, 
	param1
	);
	ld.param.b32 	%r114, [retval0];
	} // callseq 31
	st.local.u32 	[%rd6], %r34;
	{ // callseq 32, 0
	.param .b64 param0;
	st.param.b64 	[param0], %rd12;
	.param .b64 param1;
	st.param.b64 	[param1], %rd5;
	.param .b32 retval0;
	call.uni (retval0), 
	vprintf, 
	(
	param0, 
	param1
	);
	ld.param.b32 	%r116, [retval0];
	} // callseq 32
	st.local.u32 	[%rd6], %r33;
	{ // callseq 33, 0
	.param .b64 param0;
	st.param.b64 	[param0], %rd12;
	.param .b64 param1;
	st.param.b64 	[param1], %rd5;
	.param .b32 retval0;
	call.uni (retval0), 
	vprintf, 
	(
	param0, 
	param1
	);
	ld.param.b32 	%r118, [retval0];
	} // callseq 33
	st.local.u32 	[%rd6], %r50;
	{ // callseq 34, 0
	.param .b64 param0;
	st.param.b64 	[param0], %rd12;
	.param .b64 param1;
	st.param.b64 	[param1], %rd5;
	.param .b32 retval0;
	call.uni (retval0), 
	vprintf, 
	(
	param0, 
	param1
	);
	ld.param.b32 	%r120, [retval0];
	} // callseq 34
	st.local.u32 	[%rd6], %r49;
	{ // callseq 35, 0
	.param .b64 param0;
	st.param.b64 	[param0], %rd12;
	.param .b64 param1;
	st.param.b64 	[param1], %rd5;
	.param .b32 retval0;
	call.uni (retval0), 
	vprintf, 
	(
	param0, 
	param1
	);
	ld.param.b32 	%r122, [retval0];
	} // callseq 35
	st.local.u32 	[%rd6], %r48;
	{ // callseq 36, 0
	.param .b64 param0;
	st.param.b64 	[param0], %rd12;
	.param .b64 param1;
	st.param.b64 	[param1], %rd5;
	.param .b32 retval0;
	call.uni (retval0), 
	vprintf, 
	(
	param0, 
	param1
	);
	ld.param.b32 	%r124, [retval0];
	} // callseq 36
	st.local.u32 	[%rd6], %r47;
	{ // callseq 37, 0
	.param .b64 param0;
	st.param.b64 	[param0], %rd12;
	.param .b64 param1;
	st.param.b64 	[param1], %rd5;
	.param .b32 retval0;
	call.uni (retval0), 
	vprintf, 
	(
	param0, 
	param1
	);
	ld.param.b32 	%r126, [retval0];
	} // callseq 37
	st.local.u32 	[%rd6], %r46;
	{ // callseq 38, 0
	.param .b64 param0;
	st.param.b64 	[param0], %rd12;
	.param .b64 param1;
	st.param.b64 	[param1], %rd5;
	.param .b32 retval0;
	call.uni (retval0), 
	vprintf, 
	(
	param0, 
	param1
	);
	ld.param.b32 	%r128, [retval0];
	} // callseq 38
	st.local.u32 	[%rd6], %r45;
	{ // callseq 39, 0
	.param .b64 param0;
	st.param.b64 	[param0], %rd12;
	.param .b64 param1;
	st.param.b64 	[param1], %rd5;
	.param .b32 retval0;
	call.uni (retval0), 
	vprintf, 
	(
	param0, 
	param1
	);
	ld.param.b32 	%r130, [retval0];
	} // callseq 39
	st.local.u32 	[%rd6], %r44;
	{ // callseq 40, 0
	.param .b64 param0;
	st.param.b64 	[param0], %rd12;
	.param .b64 param1;
	st.param.b64 	[param1], %rd5;
	.param .b32 retval0;
	call.uni (retval0), 
	vprintf, 
	(
	param0, 
	param1
	);
	ld.param.b32 	%r132, [retval0];
	} // callseq 40
	st.local.u32 	[%rd6], %r43;
	{ // callseq 41, 0
	.param .b64 param0;
	st.param.b64 	[param0], %rd12;
	.param .b64 param1;
	st.param.b64 	[param1], %rd5;
	.param .b32 retval0;
	call.uni (retval0), 
	vprintf, 
	(
	param0, 
	param1
	);
	ld.param.b32 	%r134, [retval0];
	} // callseq 41
	mov.u64 	%rd13, $str$3;
	cvta.global.u64 	%rd14, %rd13;
	{ // callseq 42, 0
	.param .b64 param0;
	st.param.b64 	[param0], %rd14;
	.param .b64 param1;
	st.param.b64 	[param1], 0;
	.param .b32 retval0;
	call.uni (retval0), 
	vprintf, 
	(
	param0, 
	param1
	);
	ld.param.b32 	%r136, [retval0];
	} // callseq 42
	// begin inline asm
	mov.u32 %r1, %clock;
	// end inline asm
	// begin inline asm
	{ .reg .u32 r4;cvt.pack.sat.s4.s32.b32   r4, %r10, %r9, 0;cvt.pack.sat.s4.s32.b32   r4, %r8, %r7, r4;cvt.pack.sat.s4.s32.b32   r4, %r6, %r5, r4;cvt.pack.sat.s4.s32.b32   %r2, %r4, %r3, r4;}
	// end inline asm
	// begin inline asm
	mov.u32 %r11, %clock;
	// end inline asm
	// begin inline asm
	{ .reg .u32 r4;cvt.pack.sat.s4.s32.b32   r4, %r20, %r19, 0;cvt.pack.sat.s4.s32.b32   r4, %r18, %r17, r4;cvt.pack.sat.s4.s32.b32   r4, %r16, %r15, r4;cvt.pack.sat.s4.s32.b32   %r12, %r14, %r13, r4;}
	// end inline asm
	// begin inline asm
	mov.u32 %r21, %clock;
	// end inline asm
	// begin inline asm
	{ .reg .u32 r4;cvt.pack.sat.s4.s32.b32   r4, %r30, %r29, 0;cvt.pack.sat.s4.s32.b32   r4, %r28, %r27, r4;cvt.pack.sat.s4.s32.b32   r4, %r26, %r25, r4;cvt.pack.sat.s4.s32.b32   %r22, %r24, %r23, r4;}
	// end inline asm
	// begin inline asm
	mov.u32 %r31, %clock;
	// end inline asm
	// begin inline asm
	{ .reg .u32 r4;cvt.pack.sat.s4.s32.b32   r4, %r40, %r39, 0;cvt.pack.sat.s4.s32.b32   r4, %r38, %r37, r4;cvt.pack.sat.s4.s32.b32   r4, %r36, %r35, r4;cvt.pack.sat.s4.s32.b32   %r32, %r34, %r33, r4;}
	// end inline asm
	// begin inline asm
	mov.u32 %r41, %clock;
	// end inline asm
	// begin inline asm
	{ .reg .u32 r4;cvt.pack.sat.s4.s32.b32   r4, %r50, %r49, 0;cvt.pack.sat.s4.s32.b32   r4, %r48, %r47, r4;cvt.pack.sat.s4.s32.b32   r4, %r46, %r45, r4;cvt.pack.sat.s4.s32.b32   %r42, %r44, %r43, r4;}
	// end inline asm
	// begin inline asm
	mov.u32 %r51, %clock;
	// end inline asm
	st.global.u32 	[%rd4], %r2;
	st.global.u32 	[%rd4+4], %r12;
	st.global.u32 	[%rd4+8], %r22;
	st.global.u32 	[%rd4+12], %r32;
	st.global.u32 	[%rd4+16], %r42;
	mov.u32 	%r138, %tid.x;
	st.local.u32 	[%rd6], %r138;
	mov.u64 	%rd15, $str$4;
	cvta.global.u64 	%rd16, %rd15;
	{ // callseq 43, 0
	.param .b64 param0;
	st.param.b64 	[param0], %rd16;
	.param .b64 param1;
	st.param.b64 	[param1], %rd5;
	.param .b32 retval0;
	call.uni (retval0), 
	vprintf, 
	(
	param0, 
	param1
	);
	ld.param.b32 	%r139, [retval0];
	} // callseq 43
	sub.s32 	%r141, %r11, %r1;
	st.local.u32 	[%rd6], %r141;
	mov.u64 	%rd17, $str$5;
	cvta.global.u64 	%rd18, %rd17;
	{ // callseq 44, 0
	.param .b64 param0;
	st.param.b64 	[param0], %rd18;
	.param .b64 param1;
	st.param.b64 	[param1], %rd5;
	.param .b32 retval0;
	call.uni (retval0), 
	vprintf, 
	(
	param0, 
	param1
	);
	ld.param.b32 	%r142, [retval0];
	} // callseq 44
	sub.s32 	%r144, %r21, %r1;
	st.local.u32 	[%rd6], %r144;
	{ // callseq 45, 0
	.param .b64 param0;
	st.param.b64 	[param0], %rd18;
	.param .b64 param1;
	st.param.b64 	[param1], %rd5;
	.param .b32 retval0;
	call.uni (retval0), 
	vprintf, 
	(
	param0, 
	param1
	);
	ld.param.b32 	%r145, [retval0];
	} // callseq 45
	sub.s32 	%r147, %r31, %r1;
	st.local.u32 	[%rd6], %r147;
	{ // callseq 46, 0
	.param .b64 param0;
	st.param.b64 	[param0], %rd18;
	.param .b64 param1;
	st.param.b64 	[param1], %rd5;
	.param .b32 retval0;
	call.uni (retval0), 
	vprintf, 
	(
	param0, 
	param1
	);
	ld.param.b32 	%r148, [retval0];
	} // callseq 46
	sub.s32 	%r150, %r41, %r1;
	st.local.u32 	[%rd6], %r150;
	{ // callseq 47, 0
	.param .b64 param0;
	st.param.b64 	[param0], %rd18;
	.param .b64 param1;
	st.param.b64 	[param1], %rd5;
	.param .b32 retval0;
	call.uni (retval0), 
	vprintf, 
	(
	param0, 
	param1
	);
	ld.param.b32 	%r151, [retval0];
	} // callseq 47
	sub.s32 	%r153, %r51, %r1;
	st.local.u32 	[%rd6], %r153;
	{ // callseq 48, 0
	.param .b64 param0;
	st.param.b64 	[param0], %rd18;
	.param .b64 param1;
	st.param.b64 	[param1], %rd5;
	.param .b32 retval0;
	call.uni (retval0), 
	vprintf, 
	(
	param0, 
	param1
	);
	ld.param.b32 	%r154, [retval0];
	} // callseq 48
	mov.u64 	%rd19, $str$6;
	cvta.global.u64 	%rd20, %rd19;
	{ // callseq 49, 0
	.param .b64 param0;
	st.param.b64 	[param0], %rd20;
	.param .b64 param1;
	st.param.b64 	[param1], 0;
	.param .b32 retval0;
	call.uni (retval0), 
	vprintf, 
	(
	param0, 
	param1
	);
	ld.param.b32 	%r156, [retval0];
	} // callseq 49
	ret;

}
	// .globl	_Z14pack32to4logicPiPj
.visible .entry _Z14pack32to4logicPiPj(
	.param .u64 .ptr .align 1 _Z14pack32to4logicPiPj_param_0,
	.param .u64 .ptr .align 1 _Z14pack32to4logicPiPj_param_1
)
{
	.local .align 8 .b8 	__local_depot1[8];
	.reg .b64 	%SP;
	.reg .b64 	%SPL;
	.reg .b32 	%r<158>;
	.reg .b64 	%rd<21>;

	mov.u64 	%SPL, __local_depot1;
	cvta.local.u64 	%SP, %SPL;
	ld.param.u64 	%rd1, [_Z14pack32to4logicPiPj_param_0];
	ld.param.u64 	%rd2, [_Z14pack32to4logicPiPj_param_1];
	cvta.to.global.u64 	%rd3, %rd1;
	cvta.to.global.u64 	%rd4, %rd2;
	add.u64 	%rd5, %SP, 0;
	add.u64 	%rd6, %SPL, 0;
	mov.u64 	%rd7, $str$7;
	cvta.global.u64 	%rd8, %rd7;
	{ // callseq 50, 0
	.param .b64 param0;
	st.param.b64 	[param0], %rd8;
	.param .b64 param1;
	st.param.b64 	[param1], 0;
	.param .b32 retval0;
	call.uni (retval0), 
	vprintf, 
	(
	param0, 
	param1
	);
	ld.param.b32 	%r52, [retval0];
	} // callseq 50
	ld.global.u32 	%r3, [%rd3];
	ld.global.u32 	%r4, [%rd3+4];
	ld.global.u32 	%r5, [%rd3+8];
	ld.global.u32 	%r6, [%rd3+12];
	ld.global.u32 	%r7, [%rd3+16];
	ld.global.u32 	%r8, [%rd3+20];
	ld.global.u32 	%r9, [%rd3+24];
	ld.global.u32 	%r10, [%rd3+28];
	ld.global.u32 	%r13, [%rd3+32];
	ld.global.u32 	%r14, [%rd3+36];
	ld.global.u32 	%r15, [%rd3+40];
	ld.global.u32 	%r16, [%rd3+44];
	ld.global.u32 	%r17, [%rd3+48];
	ld.global.u32 	%r18, [%rd3+52];
	ld.global.u32 	%r19, [%rd3+56];
	ld.global.u32 	%r20, [%rd3+60];
	ld.global.u32 	%r23, [%rd3+64];
	ld.global.u32 	%r24, [%rd3+68];
	ld.global.u32 	%r25, [%rd3+72];
	ld.global.u32 	%r26, [%rd3+76];
	ld.global.u32 	%r27, [%rd3+80];
	ld.global.u32 	%r28, [%rd3+84];
	ld.global.u32 	%r29, [%rd3+88];
	ld.global.u32 	%r30, [%rd3+92];
	ld.global.u32 	%r33, [%rd3+96];
	ld.global.u32 	%r34, [%rd3+100];
	ld.global.u32 	%r35, [%rd3+104];
	ld.global.u32 	%r36, [%rd3+108];
	ld.global.u32 	%r37, [%rd3+112];
	ld.global.u32 	%r38, [%rd3+116];
	ld.global.u32 	%r39, [%rd3+120];
	ld.global.u32 	%r40, [%rd3+124];
	ld.global.u32 	%r43, [%rd3+128];
	ld.global.u32 	%r44, [%rd3+132];
	ld.global.u32 	%r45, [%rd3+136];
	ld.global.u32 	%r46, [%rd3+140];
	ld.global.u32 	%r47, [%rd3+144];
	ld.global.u32 	%r48, [%rd3+148];
	ld.global.u32 	%r49, [%rd3+152];
	ld.global.u32 	%r50, [%rd3+156];
	mov.u64 	%rd9, $str$1;
	cvta.global.u64 	%rd10, %rd9;
	{ // callseq 51, 0
	.param .b64 param0;
	st.param.b64 	[param0], %rd10;
	.param .b64 param1;
	st.param.b64 	[param1], 0;
	.param .b32 retval0;
	call.uni (retval0), 
	vprintf, 
	(
	param0, 
	param1
	);
	ld.param.b32 	%r54, [retval0];
	} // callseq 51
	st.local.u32 	[%rd6], %r3;
	mov.u64 	%rd11, $str$2;
	cvta.global.u64 	%rd12, %rd11;
	{ // callseq 52, 0
	.param .b64 param0;
	st.param.b64 	[param0], %rd12;
	.param .b64 param1;
	st.param.b64 	[param1], %rd5;
	.param .b32 retval0;
	call.uni (retval0), 
	vprintf, 
	(
	param0, 
	param1
	);
	ld.param.b32 	%r56, [retval0];
	} // callseq 52
	st.local.u32 	[%rd6], %r4;
	{ // callseq 53, 0
	.param .b64 param0;
	st.param.b64 	[param0], %rd12;
	.param .b64 param1;
	st.param.b64 	[param1], %rd5;
	.param .b32 retval0;
	call.uni (retval0), 
	vprintf, 
	(
	param0, 
	param1
	);
	ld.param.b32 	%r58, [retval0];
	} // callseq 53
	st.local.u32 	[%rd6], %r5;
	{ // callseq 54, 0
	.param .b64 param0;
	st.param.b64 	[param0], %rd12;
	.param .b64 param1;
	st.param.b64 	[param1], %rd5;
	.param .b32 retval0;
	call.uni (retval0), 
	vprintf, 
	(
	param0, 
	param1
	);
	ld.param.b32 	%r60, [retval0];
	} // callseq 54
	st.local.u32 	[%rd6], %r6;
	{ // callseq 55, 0
	.param .b64 param0;
	st.param.b64 	[param0], %rd12;
	.param .b64 param1;
	st.param.b64 	[param1], %rd5;
	.param .b32 retval0;
	call.uni (retval0), 
	vprintf, 
	(
	param0, 
	param1
	);
	ld.param.b32 	%r62, [retval0];
	} // callseq 55
	st.local.u32 	[%rd6], %r7;
	{ // callseq 56, 0
	.param .b64 param0;
	st.param.b64 	[param0], %rd12;
	.param .b64 param1;
	st.param.b64 	[param1], %rd5;
	.param .b32 retval0;
	call.uni (retval0), 
	vprintf, 
	(
	param0, 
	param1
	);
	ld.param.b32 	%r64, [retval0];
	} // callseq 56
	st.local.u32 	[%rd6], %r8;
	{ // callseq 57, 0
	.param .b64 param0;
	st.param.b64 	[param0], %rd12;
	.param .b64 param1;
	st.param.b64 	[param1], %rd5;
	.param .b32 retval0;
	call.uni (retval0), 
	vprintf, 
	(
	param0, 
	param1
	);
	ld.param.b32 	%r66, [retval0];
	} // callseq 57
	st.local.u32 	[%rd6], %r9;
	{ // callseq 58, 0
	.param .b64 param0;
	st.param.b64 	[param0], %rd12;
	.param .b64 param1;
	st.param.b64 	[param1], %rd5;
	.param .b32 retval0;
	call.uni (retval0), 
	vprintf, 
	(
	param0, 
	param1
	);
	ld.param.b32 	%r68, [retval0];
	} // callseq 58
	st.local.u32 	[%rd6], %r10;
	{ // callseq 59, 0
	.param .b64 param0;
	st.param.b64 	[param0], %rd12;
	.param .b64 param1;
	st.param.b64 	[param1], %rd5;
	.param .b32 retval0;
	call.uni (retval0), 
	vprintf, 
	(
	param0, 
	param1
	);
	ld.param.b32 	%r70, [retval0];
	} // callseq 59
	st.local.u32 	[%rd6], %r13;
	{ // callseq 60, 0
	.param .b64 param0;
	st.param.b64 	[param0], %rd12;
	.param .b64 param1;
	st.param.b64 	[param1], %rd5;
	.param .b32 retval0;
	call.uni (retval0), 
	vprintf, 
	(
	param0, 
	param1
	);
	ld.param.b32 	%r72, [retval0];
	} // callseq 60
	st.local.u32 	[%rd6], %r14;
	{ // callseq 61, 0
	.param .b64 param0;
	st.param.b64 	[param0], %rd12;
	.param .b64 param1;
	st.param.b64 	[param1], %rd5;
	.param .b32 retval0;
	call.uni (retval0), 
	vprintf, 
	(
	param0, 
	param1
	);
	ld.param.b32 	%r74, [retval0];
	} // callseq 61
	st.local.u32 	[%rd6], %r15;
	{ // callseq 62, 0
	.param .b64 param0;
	st.param.b64 	[param0], %rd12;
	.param .b64 param1;
	st.param.b64 	[param1], %rd5;
	.param .b32 retval0;
	call.uni (retval0), 
	vprintf, 
	(
	param0, 
	param1
	);
	ld.param.b32 	%r76, [retval0];
	} // callseq 62
	st.local.u32 	[%rd6], %r16;
	{ // callseq 63, 0
	.param .b64 param0;
	st.param.b64 	[param0], %rd12;
	.param .b64 param1;
	st.param.b64 	[param1], %rd5;
	.param .b32 retval0;
	call.uni (retval0), 
	vprintf, 
	(
	param0, 
	param1
	);
	ld.param.b32 	%r78, [retval0];
	} // callseq 63
	st.local.u32 	[%rd6], %r17;
	{ // callseq 64, 0
	.param .b64 param0;
	st.param.b64 	[param0], %rd12;
	.param .b64 param1;
	st.param.b64 	[param1], %rd5;
	.param .b32 retval0;
	call.uni (retval0), 
	vprintf, 
	(
	param0, 
	param1
	);
	ld.param.b32 	%r80, [retval0];
	} // callseq 64
	st.local.u32 	[%rd6], %r18;
	{ // callseq 65, 0
	.param .b64 param0;
	st.param.b64 	[param0], %rd12;
	.param .b64 param1;
	st.param.b64 	[param1], %rd5;
	.param .b32 retval0;
	call.uni (retval0), 
	vprintf, 
	(
	param0, 
	param1
	);
	ld.param.b32 	%r82, [retval0];
	} // callseq 65
	st.local.u32 	[%rd6], %r19;
	{ // callseq 66, 0
	.param .b64 param0;
	st.param.b64 	[param0], %rd12;
	.param .b64 param1;
	st.param.b64 	[param1], %rd5;
	.param .b32 retval0;
	call.uni (retval0), 
	vprintf, 
	(
	param0, 
	param1
	);
	ld.param.b32 	%r84, [retval0];
	} // callseq 66
	st.local.u32 	[%rd6], %r20;
	{ // callseq 67, 0
	.param .b64 param0;
	st.param.b64 	[param0], %rd12;
	.param .b64 param1;
	st.param.b64 	[param1], %rd5;
	.param .b32 retval0;
	call.uni (retval0), 
	vprintf, 
	(
	param0, 
	param1
	);
	ld.param.b32 	%r86, [retval0];
	} // callseq 67
	st.local.u32 	[%rd6], %r23;
	{ // callseq 68, 0
	.param .b64 param0;
	st.param.b64 	[param0], %rd12;
	.param .b64 param1;
	st.param.b64 	[param1], %rd5;
	.param .b32 retval0;
	call.uni (retval0), 
	vprintf, 
	(
	param0, 
	param1
	);
	ld.param.b32 	%r88, [retval0];
	} // callseq 68
	st.local.u32 	[%rd6], %r24;
	{ // callseq 69, 0
	.param .b64 param0;
	st.param.b64 	[param0], %rd12;
	.param .b64 param1;
	st.param.b64 	[param1], %rd5;
	.param .b32 retval0;
	call.uni (retval0), 
	vprintf, 
	(
	param0, 
	param1
	);
	ld.param.b32 	%r90, [retval0];
	} // callseq 69
	st.local.u32 	[%rd6], %r25;
	{ // callseq 70, 0
	.param .b64 param0;
	st.param.b64 	[param0], %rd12;
	.param .b64 param1;
	st.param.b64 	[param1], %rd5;
	.param .b32 retval0;
	call.uni (retval0), 
	vprintf, 
	(
	param0, 
	param1
	);
	ld.param.b32 	%r92, [retval0];
	} // callseq 70
	st.local.u32 	[%rd6], %r26;
	{ // callseq 71, 0
	.param .b64 param0;
	st.param.b64 	[param0], %rd12;
	.param .b64 param1;
	st.param.b64 	[param1], %rd5;
	.param .b32 retval0;
	call.uni (retval0), 
	vprintf, 
	(
	param0, 
	param1
	);
	ld.param.b32 	%r94, [retval0];
	} // callseq 71
	st.local.u32 	[%rd6], %r27;
	{ // callseq 72, 0
	.param .b64 param0;
	st.param.b64 	[param0], %rd12;
	.param .b64 param1;
	st.param.b64 	[param1], %rd5;
	.param .b32 retval0;
	call.uni (retval0), 
	vprintf, 
	(
	param0, 
	param1
	);
	ld.param.b32 	%r96, [retval0];
	} // callseq 72
	st.local.u32 	[%rd6], %r28;
	{ // callseq 73, 0
	.param .b64 param0;
	st.param.b64 	[param0], %rd12;
	.param .b64 param1;
	st.param.b64 	[param1], %rd5;
	.param .b32 retval0;
	call.uni (retval0), 
	vprintf, 
	(
	param0, 
	param1
	);
	ld.param.b32 	%r98, [retval0];
	} // callseq 73
	st.local.u32 	[%rd6], %r29;
	{ // callseq 74, 0
	.param .b64 param0;
	st.param.b64 	[param0], %rd12;
	.param .b64 param1;
	st.param.b64 	[param1], %rd5;
	.param .b32 retval0;
	call.uni (retval0), 
	vprintf, 
	(
	param0, 
	param1
	);
	ld.param.b32 	%r100, [retval0];
	} // callseq 74
	st.local.u32 	[%rd6], %r30;
	{ // callseq 75, 0
	.param .b64 param0;
	st.param.b64 	[param0], %rd12;
	.param .b64 param1;
	st.param.b64 	[param1], %rd5;
	.param .b32 retval0;
	call.uni (retval0), 
	vprintf, 
	(
	param0, 
	param1
	);
	ld.param.b32 	%r102, [retval0];
	} // callseq 75
	st.local.u32 	[%rd6], %r33;
	{ // callseq 76, 0
	.param .b64 param0;
	st.param.b64 	[param0], %rd12;
	.param .b64 param1;
	st.param.b64 	[param1], %rd5;
	.param .b32 retval0;
	call.uni (retval0), 
	vprintf, 
	(
	param0, 
	param1
	);
	ld.param.b32 	%r104, [retval0];
	} // callseq 76
	st.local.u32 	[%rd6], %r34;
	{ // callseq 77, 0
	.param .b64 param0;
	st.param.b64 	[param0], %rd12;
	.param .b64 param1;
	st.param.b64 	[param1], %rd5;
	.param .b32 retval0;
	call.uni (retval0), 
	vprintf, 
	(
	param0, 
	param1
	);
	ld.param.b32 	%r106, [retval0];
	} // callseq 77
	st.local.u32 	[%rd6], %r35;
	{ // callseq 78, 0
	.param .b64 param0;
	st.param.b64 	[param0], %rd12;
	.param .b64 param1;
	st.param.b64 	[param1], %rd5;
	.param .b32 retval0;
	call.uni (retval0), 
	vprintf, 
	(
	param0, 
	param1
	);
	ld.param.b32 	%r108, [retval0];
	} // callseq 78
	st.local.u32 	[%rd6], %r36;
	{ // callseq 79, 0
	.param .b64 param0;
	st.param.b64 	[param0], %rd12;
	.param .b64 param1;
	st.param.b64 	[param1], %rd5;
	.param .b32 retval0;
	call.uni (retval0), 
	vprintf, 
	(
	param0, 
	param1
	);
	ld.param.b32 	%r110, [retval0];
	} // callseq 79
	st.local.u32 	[%rd6], %r37;
	{ // callseq 80, 0
	.param .b64 param0;
	st.param.b64 	[param0], %rd12;
	.param .b64 param1;
	st.param.b64 	[param1], %rd5;
	.param .b32 retval0;
	call.uni (retval0), 
	vprintf, 
	(
	param0, 
	param1
	);
	ld.param.b32 	%r112, [retval0];
	} // callseq 80
	st.local.u32 	[%rd6], %r38;
	{ // callseq 81, 0
	.param .b64 param0;
	st.param.b64 	[param0], %rd12;
	.param .b64 param1;
	st.param.b64 	[param1], %rd5;
	.param .b32 retval0;
	call.uni (retval0), 
	vprintf, 
	(
	param0, 
	param1
	);
	ld.param.b32 	%r114, [retval0];
	} // callseq 81
	st.local.u32 	[%rd6], %r39;
	{ // callseq 82, 0
	.param .b64 param0;
	st.param.b64 	[param0], %rd12;
	.param .b64 param1;
	st.param.b64 	[param1], %rd5;
	.param .b32 retval0;
	call.uni (retval0), 
	vprintf, 
	(
	param0, 
	param1
	);
	ld.param.b32 	%r116, [retval0];
	} // callseq 82
	st.local.u32 	[%rd6], %r40;
	{ // callseq 83, 0
	.param .b64 param0;
	st.param.b64 	[param0], %rd12;
	.param .b64 param1;
	st.param.b64 	[param1], %rd5;
	.param .b32 retval0;
	call.uni (retval0), 
	vprintf, 
	(
	param0, 
	param1
	);
	ld.param.b32 	%r118, [retval0];
	} // callseq 83
	st.local.u32 	[%rd6], %r43;
	{ // callseq 84, 0
	.param .b64 param0;
	st.param.b64 	[param0], %rd12;
	.param .b64 param1;
	st.param.b64 	[param1], %rd5;
	.param .b32 retval0;
	call.uni (retval0), 
	vprintf, 
	(
	param0, 
	param1
	);
	ld.param.b32 	%r120, [retval0];
	} // callseq 84
	st.local.u32 	[%rd6], %r44;
	{ // callseq 85, 0
	.param .b64 param0;
	st.param.b64 	[param0], %rd12;
	.param .b64 param1;
	st.param.b64 	[param1], %rd5;
	.param .b32 retval0;
	call.uni (retval0), 
	vprintf, 
	(
	param0, 
	param1
	);
	ld.param.b32 	%r122, [retval0];
	} // callseq 85
	st.local.u32 	[%rd6], %r45;
	{ // callseq 86, 0
	.param .b64 param0;
	st.param.b64 	[param0], %rd12;
	.param .b64 param1;
	st.param.b64 	[param1], %rd5;
	.param .b32 retval0;
	call.uni (retval0), 
	vprintf, 
	(
	param0, 
	param1
	);
	ld.param.b32 	%r124, [retval0];
	} // callseq 86
	st.local.u32 	[%rd6], %r46;
	{ // callseq 87, 0
	.param .b64 param0;
	st.param.b64 	[param0], %rd12;
	.param .b64 param1;
	st.param.b64 	[param1], %rd5;
	.param .b32 retval0;
	call.uni (retval0), 
	vprintf, 
	(
	param0, 
	param1
	);
	ld.param.b32 	%r126, [retval0];
	} // callseq 87
	st.local.u32 	[%rd6], %r47;
	{ // callseq 88, 0
	.param .b64 param0;
	st.param.b64 	[param0], %rd12;
	.param .b64 param1;
	st.param.b64 	[param1], %rd5;
	.param .b32 retval0;
	call.uni (retval0), 
	vprintf, 
	(
	param0, 
	param1
	);
	ld.param.b32 	%r128, [retval0];
	} // callseq 88
	st.local.u32 	[%rd6], %r48;
	{ // callseq 89, 0
	.param .b64 param0;
	st.param.b64 	[param0], %rd12;
	.param .b64 param1;
	st.param.b64 	[param1], %rd5;
	.param .b32 retval0;
	call.uni (retval0), 
	vprintf, 
	(
	param0, 
	param1
	);
	ld.param.b32 	%r130, [retval0];
	} // callseq 89
	st.local.u32 	[%rd6], %r49;
	{ // callseq 90, 0
	.param .b64 param0;
	st.param.b64 	[param0], %rd12;
	.param .b64 param1;
	st.param.b64 	[param1], %rd5;
	.param .b32 retval0;
	call.uni (retval0), 
	vprintf, 
	(
	param0, 
	param1
	);
	ld.param.b32 	%r132, [retval0];
	} // callseq 90
	st.local.u32 	[%rd6], %r50;
	{ // callseq 91, 0
	.param .b64 param0;
	st.param.b64 	[param0], %rd12;
	.param .b64 param1;
	st.param.b64 	[param1], %rd5;
	.param .b32 retval0;
	call.uni (retval0), 
	vprintf, 
	(
	param0, 
	param1
	);
	ld.param.b32 	%r134, [retval0];
	} // callseq 91
	mov.u64 	%rd13, $str$3;
	cvta.global.u64 	%rd14, %rd13;
	{ // callseq 92, 0
	.param .b64 param0;
	st.param.b64 	[param0], %rd14;
	.param .b64 param1;
	st.param.b64 	[param1], 0;
	.param .b32 retval0;
	call.uni (retval0), 
	vprintf, 
	(
	param0, 
	param1
	);
	ld.param.b32 	%r136, [retval0];
	} // callseq 92
	// begin inline asm
	mov.u32 %r1, %clock;
	// end inline asm
	// begin inline asm
	{ .reg .u32 r4;.reg .u32 r5;and.b32 r4, %r3, 0x0F;shl.b32 r4, r4, 4;and.b32 r5, %r4, 0x0F;or.b32 r4, r4, r5;shl.b32 r4, r4, 4;and.b32 r5, %r5, 0x0F;or.b32 r4, r4, r5;shl.b32 r4, r4, 4;and.b32 r5, %r6, 0x0F;or.b32 r4, r4, r5;shl.b32 r4, r4, 4;and.b32 r5, %r7, 0x0F;or.b32 r4, r4, r5;shl.b32 r4, r4, 4;and.b32 r5, %r8, 0x0F;or.b32 r4, r4, r5;shl.b32 r4, r4, 4;and.b32 r5, %r9, 0x0F;or.b32 r4, r4, r5;shl.b32 r4, r4, 4;and.b32 r5, %r10, 0x0F;or.b32 %r2, r4, r5;}
	// end inline asm
	// begin inline asm
	mov.u32 %r11, %clock;
	// end inline asm
	// begin inline asm
	{ .reg .u32 r4;.reg .u32 r5;and.b32 r4, %r13, 0x0F;shl.b32 r4, r4, 4;and.b32 r5, %r14, 0x0F;or.b32 r4, r4, r5;shl.b32 r4, r4, 4;and.b32 r5, %r15, 0x0F;or.b32 r4, r4, r5;shl.b32 r4, r4, 4;and.b32 r5, %r16, 0x0F;or.b32 r4, r4, r5;shl.b32 r4, r4, 4;and.b32 r5, %r17, 0x0F;or.b32 r4, r4, r5;shl.b32 r4, r4, 4;and.b32 r5, %r18, 0x0F;or.b32 r4, r4, r5;shl.b32 r4, r4, 4;and.b32 r5, %r19, 0x0F;or.b32 r4, r4, r5;shl.b32 r4, r4, 4;and.b32 r5, %r20, 0x0F;or.b32 %r12, r4, r5;}
	// end inline asm
	// begin inline asm
	mov.u32 %r21, %clock;
	// end inline asm
	// begin inline asm
	{ .reg .u32 r4;.reg .u32 r5;and.b32 r4, %r23, 0x0F;shl.b32 r4, r4, 4;and.b32 r5, %r24, 0x0F;or.b32 r4, r4, r5;shl.b32 r4, r4, 4;and.b32 r5, %r25, 0x0F;or.b32 r4, r4, r5;shl.b32 r4, r4, 4;and.b32 r5, %r26, 0x0F;or.b32 r4, r4, r5;shl.b32 r4, r4, 4;and.b32 r5, %r27, 0x0F;or.b32 r4, r4, r5;shl.b32 r4, r4, 4;and.b32 r5, %r28, 0x0F;or.b32 r4, r4, r5;shl.b32 r4, r4, 4;and.b32 r5, %r29, 0x0F;or.b32 r4, r4, r5;shl.b32 r4, r4, 4;and.b32 r5, %r30, 0x0F;or.b32 %r22, r4, r5;}
	// end inline asm
	// begin inline asm
	mov.u32 %r31, %clock;
	// end inline asm
	// begin inline asm
	{ .reg .u32 r4;.reg .u32 r5;and.b32 r4, %r33, 0x0F;shl.b32 r4, r4, 4;and.b32 r5, %r34, 0x0F;or.b32 r4, r4, r5;shl.b32 r4, r4, 4;and.b32 r5, %r35, 0x0F;or.b32 r4, r4, r5;shl.b32 r4, r4, 4;and.b32 r5, %r36, 0x0F;or.b32 r4, r4, r5;shl.b32 r4, r4, 4;and.b32 r5, %r37, 0x0F;or.b32 r4, r4, r5;shl.b32 r4, r4, 4;and.b32 r5, %r38, 0x0F;or.b32 r4, r4, r5;shl.b32 r4, r4, 4;and.b32 r5, %r39, 0x0F;or.b32 r4, r4, r5;shl.b32 r4, r4, 4;and.b32 r5, %r40, 0x0F;or.b32 %r32, r4, r5;}
	// end inline asm
	// begin inline asm
	mov.u32 %r41, %clock;
	// end inline asm
	// begin inline asm
	{ .reg .u32 r4;.reg .u32 r5;and.b32 r4, %r43, 0x0F;shl.b32 r4, r4, 4;and.b32 r5, %r44, 0x0F;or.b32 r4, r4, r5;shl.b32 r4, r4, 4;and.b32 r5, %r45, 0x0F;or.b32 r4, r4, r5;shl.b32 r4, r4, 4;and.b32 r5, %r46, 0x0F;or.b32 r4, r4, r5;shl.b32 r4, r4, 4;and.b32 r5, %r47, 0x0F;or.b32 r4, r4, r5;shl.b32 r4, r4, 4;and.b32 r5, %r48, 0x0F;or.b32 r4, r4, r5;shl.b32 r4, r4, 4;and.b32 r5, %r49, 0x0F;or.b32 r4, r4, r5;shl.b32 r4, r4, 4;and.b32 r5, %r50, 0x0F;or.b32 %r42, r4, r5;}
	// end inline asm
	// begin inline asm
	mov.u32 %r51, %clock;
	// end inline asm
	st.global.u32 	[%rd4], %r2;
	st.global.u32 	[%rd4+4], %r12;
	st.global.u32 	[%rd4+8], %r22;
	st.global.u32 	[%rd4+12], %r32;
	st.global.u32 	[%rd4+16], %r42;
	mov.u32 	%r138, %tid.x;
	st.local.u32 	[%rd6], %r138;
	mov.u64 	%rd15, $str$4;
	cvta.global.u64 	%rd16, %rd15;
	{ // callseq 93, 0
	.param .b64 param0;
	st.param.b64 	[param0], %rd16;
	.param .b64 param1;
	st.param.b64 	[param1], %rd5;
	.param .b32 retval0;
	call.uni (retval0), 
	vprintf, 
	(
	param0, 
	param1
	);
	ld.param.b32 	%r139, [retval0];
	} // callseq 93
	sub.s32 	%r141, %r11, %r1;
	st.local.u32 	[%rd6], %r141;
	mov.u64 	%rd17, $str$5;
	cvta.global.u64 	%rd18, %rd17;
	{ // callseq 94, 0
	.param .b64 param0;
	st.param.b64 	[param0], %rd18;
	.param .b64 param1;
	st.param.b64 	[param1], %rd5;
	.param .b32 retval0;
	call.uni (retval0), 
	vprintf, 
	(
	param0, 
	param1
	);
	ld.param.b32 	%r142, [retval0];
	} // callseq 94
	sub.s32 	%r144, %r21, %r1;
	st.local.u32 	[%rd6], %r144;
	{ // callseq 95, 0
	.param .b64 param0;
	st.param.b64 	[param0], %rd18;
	.param .b64 param1;
	st.param.b64 	[param1], %rd5;
	.param .b32 retval0;
	call.uni (retval0), 
	vprintf, 
	(
	param0, 
	param1
	);
	ld.param.b32 	%r145, [retval0];
	} // callseq 95
	sub.s32 	%r147, %r31, %r1;
	st.local.u32 	[%rd6], %r147;
	{ // callseq 96, 0
	.param .b64 param0;
	st.param.b64 	[param0], %rd18;
	.param .b64 param1;
	st.param.b64 	[param1], %rd5;
	.param .b32 retval0;
	call.uni (retval0), 
	vprintf, 
	(
	param0, 
	param1
	);
	ld.param.b32 	%r148, [retval0];
	} // callseq 96
	sub.s32 	%r150, %r41, %r1;
	st.local.u32 	[%rd6], %r150;
	{ // callseq 97, 0
	.param .b64 param0;
	st.param.b64 	[param0], %rd18;
	.param .b64 param1;
	st.param.b64 	[param1], %rd5;
	.param .b32 retval0;
	call.uni (retval0), 
	vprintf, 
	(
	param0, 
	param1
	);
	ld.param.b32 	%r151, [retval0];
	} // callseq 97
	sub.s32 	%r153, %r51, %r1;
	st.local.u32 	[%rd6], %r153;
	{ // callseq 98, 0
	.param .b64 param0;
	st.param.b64 	[param0], %rd18;
	.param .b64 param1;
	st.param.b64 	[param1], %rd5;
	.param .b32 retval0;
	call.uni (retval0), 
	vprintf, 
	(
	param0, 
	param1
	);
	ld.param.b32 	%r154, [retval0];
	} // callseq 98
	mov.u64 	%rd19, $str$6;
	cvta.global.u64 	%rd20, %rd19;
	{ // callseq 99, 0
	.param .b64 param0;
	st.param.b64 	[param0], %rd20;
	.param .b64 param1;
	st.param.b64 	[param1], 0;
	.param .b32 retval0;
	call.uni (retval0), 
	vprintf, 
	(
	param0, 
	param1
	);
	ld.param.b32 	%r156, [retval0];
	} // callseq 99
	ret;

}
	// .globl	_Z15pack32to4simplePiPj
.visible .entry _Z15pack32to4simplePiPj(
	.param .u64 .ptr .align 1 _Z15pack32to4simplePiPj_param_0,
	.param .u64 .ptr .align 1 _Z15pack32to4simplePiPj_param_1
)
{
	.local .align 8 .b8 	__local_depot2[8];
	.reg .b64 	%SP;
	.reg .b64 	%SPL;
	.reg .b32 	%r<263>;
	.reg .b64 	%rd<21>;

	mov.u64 	%SPL, __local_depot2;
	cvta.local.u64 	%SP, %SPL;
	ld.param.u64 	%rd1, [_Z15pack32to4simplePiPj_param_0];
	ld.param.u64 	%rd2, [_Z15pack32to4simplePiPj_param_1];
	cvta.to.global.u64 	%rd3, %rd1;
	cvta.to.global.u64 	%rd4, %rd2;
	add.u64 	%rd5, %SP, 0;
	add.u64 	%rd6, %SPL, 0;
	mov.u64 	%rd7, $str$8;
	cvta.global.u64 	%rd8, %rd7;
	{ // callseq 100, 0
	.param .b64 param0;
	st.param.b64 	[param0], %rd8;
	.param .b64 param1;
	st.param.b64 	[param1], 0;
	.param .b32 retval0;
	call.uni (retval0), 
	vprintf, 
	(
	param0, 
	param1
	);
	ld.param.b32 	%r7, [retval0];
	} // callseq 100
	ld.global.u32 	%r9, [%rd3];
	ld.global.u32 	%r10, [%rd3+4];
	ld.global.u32 	%r11, [%rd3+8];
	ld.global.u32 	%r12, [%rd3+12];
	ld.global.u32 	%r13, [%rd3+16];
	ld.global.u32 	%r14, [%rd3+20];
	ld.global.u32 	%r15, [%rd3+24];
	ld.global.u32 	%r16, [%rd3+28];
	ld.global.u32 	%r17, [%rd3+32];
	ld.global.u32 	%r18, [%rd3+36];
	ld.global.u32 	%r19, [%rd3+40];
	ld.global.u32 	%r20, [%rd3+44];
	ld.global.u32 	%r21, [%rd3+48];
	ld.global.u32 	%r22, [%rd3+52];
	ld.global.u32 	%r23, [%rd3+56];
	ld.global.u32 	%r24, [%rd3+60];
	ld.global.u32 	%r25, [%rd3+64];
	ld.global.u32 	%r26, [%rd3+68];
	ld.global.u32 	%r27, [%rd3+72];
	ld.global.u32 	%r28, [%rd3+76];
	ld.global.u32 	%r29, [%rd3+80];
	ld.global.u32 	%r30, [%rd3+84];
	ld.global.u32 	%r31, [%rd3+88];
	ld.global.u32 	%r32, [%rd3+92];
	ld.global.u32 	%r33, [%rd3+96];
	ld.global.u32 	%r34, [%rd3+100];
	ld.global.u32 	%r35, [%rd3+104];
	ld.global.u32 	%r36, [%rd3+108];
	ld.global.u32 	%r37, [%rd3+112];
	ld.global.u32 	%r38, [%rd3+116];
	ld.global.u32 	%r39, [%rd3+120];
	ld.global.u32 	%r40, [%rd3+124];
	ld.global.u32 	%r41, [%rd3+128];
	ld.global.u32 	%r42, [%rd3+132];
	ld.global.u32 	%r43, [%rd3+136];
	ld.global.u32 	%r44, [%rd3+140];
	ld.global.u32 	%r45, [%rd3+144];
	ld.global.u32 	%r46, [%rd3+148];
	ld.global.u32 	%r47, [%rd3+152];
	ld.global.u32 	%r48, [%rd3+156];
	mov.u64 	%rd9, $str$1;
	cvta.global.u64 	%rd10, %rd9;
	{ // callseq 101, 0
	.param .b64 param0;
	st.param.b64 	[param0], %rd10;
	.param .b64 param1;
	st.param.b64 	[param1], 0;
	.param .b32 retval0;
	call.uni (retval0), 
	vprintf, 
	(
	param0, 
	param1
	);
	ld.param.b32 	%r49, [retval0];
	} // callseq 101
	st.local.u32 	[%rd6], %r9;
	mov.u64 	%rd11, $str$2;
	cvta.global.u64 	%rd12, %rd11;
	{ // callseq 102, 0
	.param .b64 param0;
	st.param.b64 	[param0], %rd12;
	.param .b64 param1;
	st.param.b64 	[param1], %rd5;
	.param .b32 retval0;
	call.uni (retval0), 
	vprintf, 
	(
	param0, 
	param1
	);
	ld.param.b32 	%r51, [retval0];
	} // callseq 102
	st.local.u32 	[%rd6], %r10;
	{ // callseq 103, 0
	.param .b64 param0;
	st.param.b64 	[param0], %rd12;
	.param .b64 param1;
	st.param.b64 	[param1], %rd5;
	.param .b32 retval0;
	call.uni (retval0), 
	vprintf, 
	(
	param0, 
	param1
	);
	ld.param.b32 	%r53, [retval0];
	} // callseq 103
	st.local.u32 	[%rd6], %r11;
	{ // callseq 104, 0
	.param .b64 param0;
	st.param.b64 	[param0], %rd12;
	.param .b64 param1;
	st.param.b64 	[param1], %rd5;
	.param .b32 retval0;
	call.uni (retval0), 
	vprintf, 
	(
	param0, 
	param1
	);
	ld.param.b32 	%r55, [retval0];
	} // callseq 104
	st.local.u32 	[%rd6], %r12;
	{ // callseq 105, 0
	.param .b64 param0;
	st.param.b64 	[param0], %rd12;
	.param .b64 param1;
	st.param.b64 	[param1], %rd5;
	.param .b32 retval0;
	call.uni (retval0), 
	vprintf, 
	(
	param0, 
	param1
	);
	ld.param.b32 	%r57, [retval0];
	} // callseq 105
	st.local.u32 	[%rd6], %r13;
	{ // callseq 106, 0
	.param .b64 param0;
	st.param.b64 	[param0], %rd12;
	.param .b64 param1;
	st.param.b64 	[param1], %rd5;
	.param .b32 retval0;
	call.uni (retval0), 
	vprintf, 
	(
	param0, 
	param1
	);
	ld.param.b32 	%r59, [retval0];
	} // callseq 106
	st.local.u32 	[%rd6], %r14;
	{ // callseq 107, 0
	.param .b64 param0;
	st.param.b64 	[param0], %rd12;
	.param .b64 param1;
	st.param.b64 	[param1], %rd5;
	.param .b32 retval0;
	call.uni (retval0), 
	vprintf, 
	(
	param0, 
	param1
	);
	ld.param.b32 	%r61, [retval0];
	} // callseq 107
	st.local.u32 	[%rd6], %r15;
	{ // callseq 108, 0
	.param .b64 param0;
	st.param.b64 	[param0], %rd12;
	.param .b64 param1;
	st.param.b64 	[param1], %rd5;
	.param .b32 retval0;
	call.uni (retval0), 
	vprintf, 
	(
	param0, 
	param1
	);
	ld.param.b32 	%r63, [retval0];
	} // callseq 108
	st.local.u32 	[%rd6], %r16;
	{ // callseq 109, 0
	.param .b64 param0;
	st.param.b64 	[param0], %rd12;
	.param .b64 param1;
	st.param.b64 	[param1], %rd5;
	.param .b32 retval0;
	call.uni (retval0), 
	vprintf, 
	(
	param0, 
	param1
	);
	ld.param.b32 	%r65, [retval0];
	} // callseq 109
	st.local.u32 	[%rd6], %r17;
	{ // callseq 110, 0
	.param .b64 param0;
	st.param.b64 	[param0], %rd12;
	.param .b64 param1;
	st.param.b64 	[param1], %rd5;
	.param .b32 retval0;
	call.uni (retval0), 
	vprintf, 
	(
	param0, 
	param1
	);
	ld.param.b32 	%r67, [retval0];
	} // callseq 110
	st.local.u32 	[%rd6], %r18;
	{ // callseq 111, 0
	.param .b64 param0;
	st.param.b64 	[param0], %rd12;
	.param .b64 param1;
	st.param.b64 	[param1], %rd5;
	.param .b32 retval0;
	call.uni (retval0), 
	vprintf, 
	(
	param0, 
	param1
	);
	ld.param.b32 	%r69, [retval0];
	} // callseq 111
	st.local.u32 	[%rd6], %r19;
	{ // callseq 112, 0
	.param .b64 param0;
	st.param.b64 	[param0], %rd12;
	.param .b64 param1;
	st.param.b64 	[param1], %rd5;
	.param .b32 retval0;
	call.uni (retval0), 
	vprintf, 
	(
	param0, 
	param1
	);
	ld.param.b32 	%r71, [retval0];
	} // callseq 112
	st.local.u32 	[%rd6], %r20;
	{ // callseq 113, 0
	.param .b64 param0;
	st.param.b64 	[param0], %rd12;
	.param .b64 param1;
	st.param.b64 	[param1], %rd5;
	.param .b32 retval0;
	call.uni (retval0), 
	vprintf, 
	(
	param0, 
	param1
	);
	ld.param.b32 	%r73, [retval0];
	} // callseq 113
	st.local.u32 	[%rd6], %r21;
	{ // callseq 114, 0
	.param .b64 param0;
	st.param.b64 	[param0], %rd12;
	.param .b64 param1;
	st.param.b64 	[param1], %rd5;
	.param .b32 retval0;
	call.uni (retval0), 
	vprintf, 
	(
	param0, 
	param1
	);
	ld.param.b32 	%r75, [retval0];
	} // callseq 114
	st.local.u32 	[%rd6], %r22;
	{ // callseq 115, 0
	.param .b64 param0;
	st.param.b64 	[param0], %rd12;
	.param .b64 param1;
	st.param.b64 	[param1], %rd5;
	.param .b32 retval0;
	call.uni (retval0), 
	vprintf, 
	(
	param0, 
	param1
	);
	ld.param.b32 	%r77, [retval0];
	} // callseq 115
	st.local.u32 	[%rd6], %r23;
	{ // callseq 116, 0
	.param .b64 param0;
	st.param.b64 	[param0], %rd12;
	.param .b64 param1;
	st.param.b64 	[param1], %rd5;
	.param .b32 retval0;
	call.uni (retval0), 
	vprintf, 
	(
	param0, 
	param1
	);
	ld.param.b32 	%r79, [retval0];
	} // callseq 116
	st.local.u32 	[%rd6], %r24;
	{ // callseq 117, 0
	.param .b64 param0;
	st.param.b64 	[param0], %rd12;
	.param .b64 param1;
	st.param.b64 	[param1], %rd5;
	.param .b32 retval0;
	call.uni (retval0), 
	vprintf, 
	(
	param0, 
	param1
	);
	ld.param.b32 	%r81, [retval0];
	} // callseq 117
	st.local.u32 	[%rd6], %r25;
	{ // callseq 118, 0
	.param .b64 param0;
	st.param.b64 	[param0], %rd12;
	.param .b64 param1;
	st.param.b64 	[param1], %rd5;
	.param .b32 retval0;
	call.uni (retval0), 
	vprintf, 
	(
	param0, 
	param1
	);
	ld.param.b32 	%r83, [retval0];
	} // callseq 118
	st.local.u32 	[%rd6], %r26;
	{ // callseq 119, 0
	.param .b64 param0;
	st.param.b64 	[param0], %rd12;
	.param .b64 param1;
	st.param.b64 	[param1], %rd5;
	.param .b32 retval0;
	call.uni (retval0), 
	vprintf, 
	(
	param0, 
	param1
	);
	ld.param.b32 	%r85, [retval0];
	} // callseq 119
	st.local.u32 	[%rd6], %r27;
	{ // callseq 120, 0
	.param .b64 param0;
	st.param.b64 	[param0], %rd12;
	.param .b64 param1;
	st.param.b64 	[param1], %rd5;
	.param .b32 retval0;
	call.uni (retval0), 
	vprintf, 
	(
	param0, 
	param1
	);
	ld.param.b32 	%r87, [retval0];
	} // callseq 120
	st.local.u32 	[%rd6], %r28;
	{ // callseq 121, 0
	.param .b64 param0;
	st.param.b64 	[param0], %rd12;
	.param .b64 param1;
	st.param.b64 	[param1], %rd5;
	.param .b32 retval0;
	call.uni (retval0), 
	vprintf, 
	(
	param0, 
	param1
	);
	ld.param.b32 	%r89, [retval0];
	} // callseq 121
	st.local.u32 	[%rd6], %r29;
	{ // callseq 122, 0
	.param .b64 param0;
	st.param.b64 	[param0], %rd12;
	.param .b64 param1;
	st.param.b64 	[param1], %rd5;
	.param .b32 retval0;
	call.uni (retval0), 
	vprintf, 
	(
	param0, 
	param1
	);
	ld.param.b32 	%r91, [retval0];
	} // callseq 122
	st.local.u32 	[%rd6], %r30;
	{ // callseq 123, 0
	.param .b64 param0;
	st.param.b64 	[param0], %rd12;
	.param .b64 param1;
	st.param.b64 	[param1], %rd5;
	.param .b32 retval0;
	call.uni (retval0), 
	vprintf, 
	(
	param0, 
	param1
	);
	ld.param.b32 	%r93, [retval0];
	} // callseq 123
	st.local.u32 	[%rd6], %r31;
	{ // callseq 124, 0
	.param .b64 param0;
	st.param.b64 	[param0], %rd12;
	.param .b64 param1;
	st.param.b64 	[param1], %rd5;
	.param .b32 retval0;
	call.uni (retval0), 
	vprintf, 
	(
	param0, 
	param1
	);
	ld.param.b32 	%r95, [retval0];
	} // callseq 124
	st.local.u32 	[%rd6], %r32;
	{ // callseq 125, 0
	.param .b64 param0;
	st.param.b64 	[param0], %rd12;
	.param .b64 param1;
	st.param.b64 	[param1], %rd5;
	.param .b32 retval0;
	call.uni (retval0), 
	vprintf, 
	(
	param0, 
	param1
	);
	ld.param.b32 	%r97, [retval0];
	} // callseq 125
	st.local.u32 	[%rd6], %r33;
	{ // callseq 126, 0
	.param .b64 param0;
	st.param.b64 	[param0], %rd12;
	.param .b64 param1;
	st.param.b64 	[param1], %rd5;
	.param .b32 retval0;
	call.uni (retval0), 
	vprintf, 
	(
	param0, 
	param1
	);
	ld.param.b32 	%r99, [retval0];
	} // callseq 126
	st.local.u32 	[%rd6], %r34;
	{ // callseq 127, 0
	.param .b64 param0;
	st.param.b64 	[param0], %rd12;
	.param .b64 param1;
	st.param.b64 	[param1], %rd5;
	.param .b32 retval0;
	call.uni (retval0), 
	vprintf, 
	(
	param0, 
	param1
	);
	ld.param.b32 	%r101, [retval0];
	} // callseq 127
	st.local.u32 	[%rd6], %r35;
	{ // callseq 128, 0
	.param .b64 param0;
	st.param.b64 	[param0], %rd12;
	.param .b64 param1;
	st.param.b64 	[param1], %rd5;
	.param .b32 retval0;
	call.uni (retval0), 
	vprintf, 
	(
	param0, 
	param1
	);
	ld.param.b32 	%r103, [retval0];
	} // callseq 128
	st.local.u32 	[%rd6], %r36;
	{ // callseq 129, 0
	.param .b64 param0;
	st.param.b64 	[param0], %rd12;
	.param .b64 param1;
	st.param.b64 	[param1], %rd5;
	.param .b32 retval0;
	call.uni (retval0), 
	vprintf, 
	(
	param0, 
	param1
	);
	ld.param.b32 	%r105, [retval0];
	} // callseq 129
	st.local.u32 	[%rd6], %r37;
	{ // callseq 130, 0
	.param .b64 param0;
	st.param.b64 	[param0], %rd12;
	.param .b64 param1;
	st.param.b64 	[param1], %rd5;
	.param .b32 retval0;
	call.uni (retval0), 
	vprintf, 
	(
	param0, 
	param1
	);
	ld.param.b32 	%r107, [retval0];
	} // callseq 130
	st.local.u32 	[%rd6], %r38;
	{ // callseq 131, 0
	.param .b64 param0;
	st.param.b64 	[param0], %rd12;
	.param .b64 param1;
	st.param.b64 	[param1], %rd5;
	.param .b32 retval0;
	call.uni (retval0), 
	vprintf, 
	(
	param0, 
	param1
	);
	ld.param.b32 	%r109, [retval0];
	} // callseq 131
	st.local.u32 	[%rd6], %r39;
	{ // callseq 132, 0
	.param .b64 param0;
	st.param.b64 	[param0], %rd12;
	.param .b64 param1;
	st.param.b64 	[param1], %rd5;
	.param .b32 retval0;
	call.uni (retval0), 
	vprintf, 
	(
	param0, 
	param1
	);
	ld.param.b32 	%r111, [retval0];
	} // callseq 132
	st.local.u32 	[%rd6], %r40;
	{ // callseq 133, 0
	.param .b64 param0;
	st.param.b64 	[param0], %rd12;
	.param .b64 param1;
	st.param.b64 	[param1], %rd5;
	.param .b32 retval0;
	call.uni (retval0), 
	vprintf, 
	(
	param0, 
	param1
	);
	ld.param.b32 	%r113, [retval0];
	} // callseq 133
	st.local.u32 	[%rd6], %r41;
	{ // callseq 134, 0
	.param .b64 param0;
	st.param.b64 	[param0], %rd12;
	.param .b64 param1;
	st.param.b64 	[param1], %rd5;
	.param .b32 retval0;
	call.uni (retval0), 
	vprintf, 
	(
	param0, 
	param1
	);
	ld.param.b32 	%r115, [retval0];
	} // callseq 134
	st.local.u32 	[%rd6], %r42;
	{ // callseq 135, 0
	.param .b64 param0;
	st.param.b64 	[param0], %rd12;
	.param .b64 param1;
	st.param.b64 	[param1], %rd5;
	.param .b32 retval0;
	call.uni (retval0), 
	vprintf, 
	(
	param0, 
	param1
	);
	ld.param.b32 	%r117, [retval0];
	} // callseq 135
	st.local.u32 	[%rd6], %r43;
	{ // callseq 136, 0
	.param .b64 param0;
	st.param.b64 	[param0], %rd12;
	.param .b64 param1;
	st.param.b64 	[param1], %rd5;
	.param .b32 retval0;
	call.uni (retval0), 
	vprintf, 
	(
	param0, 
	param1
	);
	ld.param.b32 	%r119, [retval0];
	} // callseq 136
	st.local.u32 	[%rd6], %r44;
	{ // callseq 137, 0
	.param .b64 param0;
	st.param.b64 	[param0], %rd12;
	.param .b64 param1;
	st.param.b64 	[param1], %rd5;
	.param .b32 retval0;
	call.uni (retval0), 
	vprintf, 
	(
	param0, 
	param1
	);
	ld.param.b32 	%r121, [retval0];
	} // callseq 137
	st.local.u32 	[%rd6], %r45;
	{ // callseq 138, 0
	.param .b64 param0;
	st.param.b64 	[param0], %rd12;
	.param .b64 param1;
	st.param.b64 	[param1], %rd5;
	.param .b32 retval0;
	call.uni (retval0), 
	vprintf, 
	(
	param0, 
	param1
	);
	ld.param.b32 	%r123, [retval0];
	} // callseq 138
	st.local.u32 	[%rd6], %r46;
	{ // callseq 139, 0
	.param .b64 param0;
	st.param.b64 	[param0], %rd12;
	.param .b64 param1;
	st.param.b64 	[param1], %rd5;
	.param .b32 retval0;
	call.uni (retval0), 
	vprintf, 
	(
	param0, 
	param1
	);
	ld.param.b32 	%r125, [retval0];
	} // callseq 139
	st.local.u32 	[%rd6], %r47;
	{ // callseq 140, 0
	.param .b64 param0;
	st.param.b64 	[param0], %rd12;
	.param .b64 param1;
	st.param.b64 	[param1], %rd5;
	.param .b32 retval0;
	call.uni (retval0), 
	vprintf, 
	(
	param0, 
	param1
	);
	ld.param.b32 	%r127, [retval0];
	} // callseq 140
	st.local.u32 	[%rd6], %r48;
	{ // callseq 141, 0
	.param .b64 param0;
	st.param.b64 	[param0], %rd12;
	.param .b64 param1;
	st.param.b64 	[param1], %rd5;
	.param .b32 retval0;
	call.uni (retval0), 
	vprintf, 
	(
	param0, 
	param1
	);
	ld.param.b32 	%r129, [retval0];
	} // callseq 141
	mov.u64 	%rd13, $str$3;
	cvta.global.u64 	%rd14, %rd13;
	{ // callseq 142, 0
	.param .b64 param0;
	st.param.b64 	[param0], %rd14;
	.param .b64 param1;
	st.param.b64 	[param1], 0;
	.param .b32 retval0;
	call.uni (retval0), 
	vprintf, 
	(
	param0, 
	param1
	);
	ld.param.b32 	%r131, [retval0];
	} // callseq 142
	// begin inline asm
	mov.u32 %r1, %clock;
	// end inline asm
	shl.b32 	%r133, %r9, 8;
	and.b32  	%r134, %r133, 3840;
	shl.b32 	%r135, %r10, 4;
	and.b32  	%r136, %r135, 240;
	or.b32  	%r137, %r134, %r136;
	and.b32  	%r138, %r11, 15;
	or.b32  	%r139, %r138, %r137;
	shl.b32 	%r140, %r139, 8;
	shl.b32 	%r141, %r12, 4;
	and.b32  	%r142, %r141, 240;
	or.b32  	%r143, %r140, %r142;
	and.b32  	%r144, %r13, 15;
	or.b32  	%r145, %r144, %r143;
	shl.b32 	%r146, %r145, 8;
	shl.b32 	%r147, %r14, 4;
	and.b32  	%r148, %r147, 240;
	or.b32  	%r149, %r146, %r148;
	and.b32  	%r150, %r15, 15;
	or.b32  	%r151, %r150, %r149;
	shl.b32 	%r152, %r151, 4;
	and.b32  	%r153, %r16, 15;
	or.b32  	%r154, %r153, %r152;
	// begin inline asm
	mov.u32 %r2, %clock;
	// end inline asm
	shl.b32 	%r155, %r17, 8;
	and.b32  	%r156, %r155, 3840;
	shl.b32 	%r157, %r18, 4;
	and.b32  	%r158, %r157, 240;
	or.b32  	%r159, %r156, %r158;
	and.b32  	%r160, %r19, 15;
	or.b32  	%r161, %r160, %r159;
	shl.b32 	%r162, %r161, 8;
	shl.b32 	%r163, %r20, 4;
	and.b32  	%r164, %r163, 240;
	or.b32  	%r165, %r162, %r164;
	and.b32  	%r166, %r21, 15;
	or.b32  	%r167, %r166, %r165;
	shl.b32 	%r168, %r167, 8;
	shl.b32 	%r169, %r22, 4;
	and.b32  	%r170, %r169, 240;
	or.b32  	%r171, %r168, %r170;
	and.b32  	%r172, %r23, 15;
	or.b32  	%r173, %r172, %r171;
	shl.b32 	%r174, %r173, 4;
	and.b32  	%r175, %r24, 15;
	or.b32  	%r176, %r175, %r174;
	// begin inline asm
	mov.u32 %r3, %clock;
	// end inline asm
	shl.b32 	%r177, %r25, 8;
	and.b32  	%r178, %r177, 3840;
	shl.b32 	%r179, %r26, 4;
	and.b32  	%r180, %r179, 240;
	or.b32  	%r181, %r178, %r180;
	and.b32  	%r182, %r27, 15;
	or.b32  	%r183, %r182, %r181;
	shl.b32 	%r184, %r183, 8;
	shl.b32 	%r185, %r28, 4;
	and.b32  	%r186, %r185, 240;
	or.b32  	%r187, %r184, %r186;
	and.b32  	%r188, %r29, 15;
	or.b32  	%r189, %r188, %r187;
	shl.b32 	%r190, %r189, 8;
	shl.b32 	%r191, %r30, 4;
	and.b32  	%r192, %r191, 240;
	or.b32  	%r193, %r190, %r192;
	and.b32  	%r194, %r31, 15;
	or.b32  	%r195, %r194, %r193;
	shl.b32 	%r196, %r195, 4;
	and.b32  	%r197, %r32, 15;
	or.b32  	%r198, %r197, %r196;
	// begin inline asm
	mov.u32 %r4, %clock;
	// end inline asm
	shl.b32 	%r199, %r33, 8;
	and.b32  	%r200, %r199, 3840;
	shl.b32 	%r201, %r34, 4;
	and.b32  	%r202, %r201, 240;
	or.b32  	%r203, %r200, %r202;
	and.b32  	%r204, %r35, 15;
	or.b32  	%r205, %r204, %r203;
	shl.b32 	%r206, %r205, 8;
	shl.b32 	%r207, %r36, 4;
	and.b32  	%r208, %r207, 240;
	or.b32  	%r209, %r206, %r208;
	and.b32  	%r210, %r37, 15;
	or.b32  	%r211, %r210, %r209;
	shl.b32 	%r212, %r211, 8;
	shl.b32 	%r213, %r38, 4;
	and.b32  	%r214, %r213, 240;
	or.b32  	%r215, %r212, %r214;
	and.b32  	%r216, %r39, 15;
	or.b32  	%r217, %r216, %r215;
	shl.b32 	%r218, %r217, 4;
	and.b32  	%r219, %r40, 15;
	or.b32  	%r220, %r219, %r218;
	// begin inline asm
	mov.u32 %r5, %clock;
	// end inline asm
	shl.b32 	%r221, %r41, 8;
	and.b32  	%r222, %r221, 3840;
	shl.b32 	%r223, %r42, 4;
	and.b32  	%r224, %r223, 240;
	or.b32  	%r225, %r222, %r224;
	and.b32  	%r226, %r43, 15;
	or.b32  	%r227, %r226, %r225;
	shl.b32 	%r228, %r227, 8;
	shl.b32 	%r229, %r44, 4;
	and.b32  	%r230, %r229, 240;
	or.b32  	%r231, %r228, %r230;
	and.b32  	%r232, %r45, 15;
	or.b32  	%r233, %r232, %r231;
	shl.b32 	%r234, %r233, 8;
	shl.b32 	%r235, %r46, 4;
	and.b32  	%r236, %r235, 240;
	or.b32  	%r237, %r234, %r236;
	and.b32  	%r238, %r47, 15;
	or.b32  	%r239, %r238, %r237;
	shl.b32 	%r240, %r239, 4;
	and.b32  	%r241, %r48, 15;
	or.b32  	%r242, %r241, %r240;
	// begin inline asm
	mov.u32 %r6, %clock;
	// end inline asm
	st.global.u32 	[%rd4], %r154;
	st.global.u32 	[%rd4+4], %r176;
	st.global.u32 	[%rd4+8], %r198;
	st.global.u32 	[%rd4+12], %r220;
	st.global.u32 	[%rd4+16], %r242;
	mov.u32 	%r243, %tid.x;
	st.local.u32 	[%rd6], %r243;
	mov.u64 	%rd15, $str$4;
	cvta.global.u64 	%rd16, %rd15;
	{ // callseq 143, 0
	.param .b64 param0;
	st.param.b64 	[param0], %rd16;
	.param .b64 param1;
	st.param.b64 	[param1], %rd5;
	.param .b32 retval0;
	call.uni (retval0), 
	vprintf, 
	(
	param0, 
	param1
	);
	ld.param.b32 	%r244, [retval0];
	} // callseq 143
	sub.s32 	%r246, %r2, %r1;
	st.local.u32 	[%rd6], %r246;
	mov.u64 	%rd17, $str$5;
	cvta.global.u64 	%rd18, %rd17;
	{ // callseq 144, 0
	.param .b64 param0;
	st.param.b64 	[param0], %rd18;
	.param .b64 param1;
	st.param.b64 	[param1], %rd5;
	.param .b32 retval0;
	call.uni (retval0), 
	vprintf, 
	(
	param0, 
	param1
	);
	ld.param.b32 	%r247, [retval0];
	} // callseq 144
	sub.s32 	%r249, %r3, %r1;
	st.local.u32 	[%rd6], %r249;
	{ // callseq 145, 0
	.param .b64 param0;
	st.param.b64 	[param0], %rd18;
	.param .b64 param1;
	st.param.b64 	[param1], %rd5;
	.param .b32 retval0;
	call.uni (retval0), 
	vprintf, 
	(
	param0, 
	param1
	);
	ld.param.b32 	%r250, [retval0];
	} // callseq 145
	sub.s32 	%r252, %r4, %r1;
	st.local.u32 	[%rd6], %r252;
	{ // callseq 146, 0
	.param .b64 param0;
	st.param.b64 	[param0], %rd18;
	.param .b64 param1;
	st.param.b64 	[param1], %rd5;
	.param .b32 retval0;
	call.uni (retval0), 
	vprintf, 
	(
	param0, 
	param1
	);
	ld.param.b32 	%r253, [retval0];
	} // callseq 146
	sub.s32 	%r255, %r5, %r1;
	st.local.u32 	[%rd6], %r255;
	{ // callseq 147, 0
	.param .b64 param0;
	st.param.b64 	[param0], %rd18;
	.param .b64 param1;
	st.param.b64 	[param1], %rd5;
	.param .b32 retval0;
	call.uni (retval0), 
	vprintf, 
	(
	param0, 
	param1
	);
	ld.param.b32 	%r256, [retval0];
	} // callseq 147
	sub.s32 	%r258, %r6, %r1;
	st.local.u32 	[%rd6], %r258;
	{ // callseq 148, 0
	.param .b64 param0;
	st.param.b64 	[param0], %rd18;
	.param .b64 param1;
	st.param.b64 	[param1], %rd5;
	.param .b32 retval0;
	call.uni (retval0), 
	vprintf, 
	(
	param0, 
	param1
	);
	ld.param.b32 	%r259, [retval0];
	} // callseq 148
	mov.u64 	%rd19, $str$6;
	cvta.global.u64 	%rd20, %rd19;
	{ // callseq 149, 0
	.param .b64 param0;
	st.param.b64 	[param0], %rd20;
	.param .b64 param1;
	st.param.b64 	[param1], 0;
	.param .b32 retval0;
	call.uni (retval0), 
	vprintf, 
	(
	param0, 
	param1
	);
	ld.param.b32 	%r261, [retval0];
	} // callseq 149
	ret;

}
	// .globl	_Z11pack8to4cvtPaPj
.visible .entry _Z11pack8to4cvtPaPj(
	.param .u64 .ptr .align 1 _Z11pack8to4cvtPaPj_param_0,
	.param .u64 .ptr .align 1 _Z11pack8to4cvtPaPj_param_1
)
{
	.local .align 8 .b8 	__local_depot3[8];
	.reg .b64 	%SP;
	.reg .b64 	%SPL;
	.reg .b32 	%r<158>;
	.reg .b64 	%rd<21>;

	mov.u64 	%SPL, __local_depot3;
	cvta.local.u64 	%SP, %SPL;
	ld.param.u64 	%rd1, [_Z11pack8to4cvtPaPj_param_0];
	ld.param.u64 	%rd2, [_Z11pack8to4cvtPaPj_param_1];
	cvta.to.global.u64 	%rd3, %rd1;
	cvta.to.global.u64 	%rd4, %rd2;
	add.u64 	%rd5, %SP, 0;
	add.u64 	%rd6, %SPL, 0;
	mov.u64 	%rd7, $str$9;
	cvta.global.u64 	%rd8, %rd7;
	{ // callseq 150, 0
	.param .b64 param0;
	st.param.b64 	[param0], %rd8;
	.param .b64 param1;
	st.param.b64 	[param1], 0;
	.param .b32 retval0;
	call.uni (retval0), 
	vprintf, 
	(
	param0, 
	param1
	);
	ld.param.b32 	%r52, [retval0];
	} // callseq 150
	ld.global.s8 	%r10, [%rd3];
	ld.global.s8 	%r9, [%rd3+1];
	ld.global.s8 	%r8, [%rd3+2];
	ld.global.s8 	%r7, [%rd3+3];
	ld.global.s8 	%r6, [%rd3+4];
	ld.global.s8 	%r5, [%rd3+5];
	ld.global.s8 	%r4, [%rd3+6];
	ld.global.s8 	%r3, [%rd3+7];
	ld.global.s8 	%r20, [%rd3+8];
	ld.global.s8 	%r19, [%rd3+9];
	ld.global.s8 	%r18, [%rd3+10];
	ld.global.s8 	%r17, [%rd3+11];
	ld.global.s8 	%r16, [%rd3+12];
	ld.global.s8 	%r15, [%rd3+13];
	ld.global.s8 	%r14, [%rd3+14];
	ld.global.s8 	%r13, [%rd3+15];
	ld.global.s8 	%r30, [%rd3+16];
	ld.global.s8 	%r29, [%rd3+17];
	ld.global.s8 	%r28, [%rd3+18];
	ld.global.s8 	%r27, [%rd3+19];
	ld.global.s8 	%r26, [%rd3+20];
	ld.global.s8 	%r25, [%rd3+21];
	ld.global.s8 	%r24, [%rd3+22];
	ld.global.s8 	%r23, [%rd3+23];
	ld.global.s8 	%r40, [%rd3+24];
	ld.global.s8 	%r39, [%rd3+25];
	ld.global.s8 	%r38, [%rd3+26];
	ld.global.s8 	%r37, [%rd3+27];
	ld.global.s8 	%r36, [%rd3+28];
	ld.global.s8 	%r35, [%rd3+29];
	ld.global.s8 	%r34, [%rd3+30];
	ld.global.s8 	%r33, [%rd3+31];
	ld.global.s8 	%r50, [%rd3+32];
	ld.global.s8 	%r49, [%rd3+33];
	ld.global.s8 	%r48, [%rd3+34];
	ld.global.s8 	%r47, [%rd3+35];
	ld.global.s8 	%r46, [%rd3+36];
	ld.global.s8 	%r45, [%rd3+37];
	ld.global.s8 	%r44, [%rd3+38];
	ld.global.s8 	%r43, [%rd3+39];
	mov.u64 	%rd9, $str$1;
	cvta.global.u64 	%rd10, %rd9;
	{ // callseq 151, 0
	.param .b64 param0;
	st.param.b64 	[param0], %rd10;
	.param .b64 param1;
	st.param.b64 	[param1], 0;
	.param .b32 retval0;
	call.uni (retval0), 
	vprintf, 
	(
	param0, 
	param1
	);
	ld.param.b32 	%r54, [retval0];
	} // callseq 151
	st.local.u32 	[%rd6], %r10;
	mov.u64 	%rd11, $str$2;
	cvta.global.u64 	%rd12, %rd11;
	{ // callseq 152, 0
	.param .b64 param0;
	st.param.b64 	[param0], %rd12;
	.param .b64 param1;
	st.param.b64 	[param1], %rd5;
	.param .b32 retval0;
	call.uni (retval0), 
	vprintf, 
	(
	param0, 
	param1
	);
	ld.param.b32 	%r56, [retval0];
	} // callseq 152
	st.local.u32 	[%rd6], %r9;
	{ // callseq 153, 0
	.param .b64 param0;
	st.param.b64 	[param0], %rd12;
	.param .b64 param1;
	st.param.b64 	[param1], %rd5;
	.param .b32 retval0;
	call.uni (retval0), 
	vprintf, 
	(
	param0, 
	param1
	);
	ld.param.b32 	%r58, [retval0];
	} // callseq 153
	st.local.u32 	[%rd6], %r8;
	{ // callseq 154, 0
	.param .b64 param0;
	st.param.b64 	[param0], %rd12;
	.param .b64 param1;
	st.param.b64 	[param1], %rd5;
	.param .b32 retval0;
	call.uni (retval0), 
	vprintf, 
	(
	param0, 
	param1
	);
	ld.param.b32 	%r60, [retval0];
	} // callseq 154
	st.local.u32 	[%rd6], %r7;
	{ // callseq 155, 0
	.param .b64 param0;
	st.param.b64 	[param0], %rd12;
	.param .b64 param1;
	st.param.b64 	[param1], %rd5;
	.param .b32 retval0;
	call.uni (retval0), 
	vprintf, 
	(
	param0, 
	param1
	);
	ld.param.b32 	%r62, [retval0];
	} // callseq 155
	st.local.u32 	[%rd6], %r6;
	{ // callseq 156, 0
	.param .b64 param0;
	st.param.b64 	[param0], %rd12;
	.param .b64 param1;
	st.param.b64 	[param1], %rd5;
	.param .b32 retval0;
	call.uni (retval0), 
	vprintf, 
	(
	param0, 
	param1
	);
	ld.param.b32 	%r64, [retval0];
	} // callseq 156
	st.local.u32 	[%rd6], %r5;
	{ // callseq 157, 0
	.param .b64 param0;
	st.param.b64 	[param0], %rd12;
	.param .b64 param1;
	st.param.b64 	[param1], %rd5;
	.param .b32 retval0;
	call.uni (retval0), 
	vprintf, 
	(
	param0, 
	param1
	);
	ld.param.b32 	%r66, [retval0];
	} // callseq 157
	st.local.u32 	[%rd6], %r4;
	{ // callseq 158, 0
	.param .b64 param0;
	st.param.b64 	[param0], %rd12;
	.param .b64 param1;
	st.param.b64 	[param1], %rd5;
	.param .b32 retval0;
	call.uni (retval0), 
	vprintf, 
	(
	param0, 
	param1
	);
	ld.param.b32 	%r68, [retval0];
	} // callseq 158
	st.local.u32 	[%rd6], %r3;
	{ // callseq 159, 0
	.param .b64 param0;
	st.param.b64 	[param0], %rd12;
	.param .b64 param1;
	st.param.b64 	[param1], %rd5;
	.param .b32 retval0;
	call.uni (retval0), 
	vprintf, 
	(
	param0, 
	param1
	);
	ld.param.b32 	%r70, [retval0];
	} // callseq 159
	st.local.u32 	[%rd6], %r20;
	{ // callseq 160, 0
	.param .b64 param0;
	st.param.b64 	[param0], %rd12;
	.param .b64 param1;
	st.param.b64 	[param1], %rd5;
	.param .b32 retval0;
	call.uni (retval0), 
	vprintf, 
	(
	param0, 
	param1
	);
	ld.param.b32 	%r72, [retval0];
	} // callseq 160
	st.local.u32 	[%rd6], %r19;
	{ // callseq 161, 0
	.param .b64 param0;
	st.param.b64 	[param0], %rd12;
	.param .b64 param1;
	st.param.b64 	[param1], %rd5;
	.param .b32 retval0;
	call.uni (retval0), 
	vprintf, 
	(
	param0, 
	param1
	);
	ld.param.b32 	%r74, [retval0];
	} // callseq 161
	st.local.u32 	[%rd6], %r18;
	{ // callseq 162, 0
	.param .b64 param0;
	st.param.b64 	[param0], %rd12;
	.param .b64 param1;
	st.param.b64 	[param1], %rd5;
	.param .b32 retval0;
	call.uni (retval0), 
	vprintf, 
	(
	param0, 
	param1
	);
	ld.param.b32 	%r76, [retval0];
	} // callseq 162
	st.local.u32 	[%rd6], %r17;
	{ // callseq 163, 0
	.param .b64 param0;
	st.param.b64 	[param0], %rd12;
	.param .b64 param1;
	st.param.b64 	[param1], %rd5;
	.param .b32 retval0;
	call.uni (retval0), 
	vprintf, 
	(
	param0, 
	param1
	);
	ld.param.b32 	%r78, [retval0];
	} // callseq 163
	st.local.u32 	[%rd6], %r16;
	{ // callseq 164, 0
	.param .b64 param0;
	st.param.b64 	[param0], %rd12;
	.param .b64 param1;
	st.param.b64 	[param1], %rd5;
	.param .b32 retval0;
	call.uni (retval0), 
	vprintf, 
	(
	param0, 
	param1
	);
	ld.param.b32 	%r80, [retval0];
	} // callseq 164
	st.local.u32 	[%rd6], %r15;
	{ // callseq 165, 0
	.param .b64 param0;
	st.param.b64 	[param0], %rd12;
	.param .b64 param1;
	st.param.b64 	[param1], %rd5;
	.param .b32 retval0;
	call.uni (retval0), 
	vprintf, 
	(
	param0, 
	param1
	);
	ld.param.b32 	%r82, [retval0];
	} // callseq 165
	st.local.u32 	[%rd6], %r14;
	{ // callseq 166, 0
	.param .b64 param0;
	st.param.b64 	[param0], %rd12;
	.param .b64 param1;
	st.param.b64 	[param1], %rd5;
	.param .b32 retval0;
	call.uni (retval0), 
	vprintf, 
	(
	param0, 
	param1
	);
	ld.param.b32 	%r84, [retval0];
	} // callseq 166
	st.local.u32 	[%rd6], %r13;
	{ // callseq 167, 0
	.param .b64 param0;
	st.param.b64 	[param0], %rd12;
	.param .b64 param1;
	st.param.b64 	[param1], %rd5;
	.param .b32 retval0;
	call.uni (retval0), 
	vprintf, 
	(
	param0, 
	param1
	);
	ld.param.b32 	%r86, [retval0];
	} // callseq 167
	st.local.u32 	[%rd6], %r30;
	{ // callseq 168, 0
	.param .b64 param0;
	st.param.b64 	[param0], %rd12;
	.param .b64 param1;
	st.param.b64 	[param1], %rd5;
	.param .b32 retval0;
	call.uni (retval0), 
	vprintf, 
	(
	param0, 
	param1
	);
	ld.param.b32 	%r88, [retval0];
	} // callseq 168
	st.local.u32 	[%rd6], %r29;
	{ // callseq 169, 0
	.param .b64 param0;
	st.param.b64 	[param0], %rd12;
	.param .b64 param1;
	st.param.b64 	[param1], %rd5;
	.param .b32 retval0;
	call.uni (retval0), 
	vprintf, 
	(
	param0, 
	param1
	);
	ld.param.b32 	%r90, [retval0];
	} // callseq 169
	st.local.u32 	[%rd6], %r28;
	{ // callseq 170, 0
	.param .b64 param0;
	st.param.b64 	[param0], %rd12;
	.param .b64 param1;
	st.param.b64 	[param1], %rd5;
	.param .b32 retval0;
	call.uni (retval0), 
	vprintf, 
	(
	param0, 
	param1
	);
	ld.param.b32 	%r92, [retval0];
	} // callseq 170
	st.local.u32 	[%rd6], %r27;
	{ // callseq 171, 0
	.param .b64 param0;
	st.param.b64 	[param0], %rd12;
	.param .b64 param1;
	st.param.b64 	[param1], %rd5;
	.param .b32 retval0;
	call.uni (retval0), 
	vprintf, 
	(
	param0, 
	param1
	);
	ld.param.b32 	%r94, [retval0];
	} // callseq 171
	st.local.u32 	[%rd6], %r26;
	{ // callseq 172, 0
	.param .b64 param0;
	st.param.b64 	[param0], %rd12;
	.param .b64 param1;
	st.param.b64 	[param1], %rd5;
	.param .b32 retval0;
	call.uni (retval0), 
	vprintf, 
	(
	param0, 
	param1
	);
	ld.param.b32 	%r96, [retval0];
	} // callseq 172
	st.local.u32 	[%rd6], %r25;
	{ // callseq 173, 0
	.param .b64 param0;
	st.param.b64 	[param0], %rd12;
	.param .b64 param1;
	st.param.b64 	[param1], %rd5;
	.param .b32 retval0;
	call.uni (retval0), 
	vprintf, 
	(
	param0, 
	param1
	);
	ld.param.b32 	%r98, [retval0];
	} // callseq 173
	st.local.u32 	[%rd6], %r24;
	{ // callseq 174, 0
	.param .b64 param0;
	st.param.b64 	[param0], %rd12;
	.param .b64 param1;
	st.param.b64 	[param1], %rd5;
	.param .b32 retval0;
	call.uni (retval0), 
	vprintf, 
	(
	param0, 
	param1
	);
	ld.param.b32 	%r100, [retval0];
	} // callseq 174
	st.local.u32 	[%rd6], %r23;
	{ // callseq 175, 0
	.param .b64 param0;
	st.param.b64 	[param0], %rd12;
	.param .b64 param1;
	st.param.b64 	[param1], %rd5;
	.param .b32 retval0;
	call.uni (retval0), 
	vprintf, 
	(
	param0, 
	param1
	);
	ld.param.b32 	%r102, [retval0];
	} // callseq 175
	st.local.u32 	[%rd6], %r40;
	{ // callseq 176, 0
	.param .b64 param0;
	st.param.b64 	[param0], %rd12;
	.param .b64 param1;
	st.param.b64 	[param1], %rd5;
	.param .b32 retval0;
	call.uni (retval0), 
	vprintf, 
	(
	param0, 
	param1
	);
	ld.param.b32 	%r104, [retval0];
	} // callseq 176
	st.local.u32 	[%rd6], %r39;
	{ // callseq 177, 0
	.param .b64 param0;
	st.param.b64 	[param0], %rd12;
	.param .b64 param1;
	st.param.b64 	[param1], %rd5;
	.param .b32 retval0;
	call.uni (retval0), 
	vprintf, 
	(
	param0, 
	param1
	);
	ld.param.b32 	%r106, [retval0];
	} // callseq 177
	st.local.u32 	[%rd6], %r38;
	{ // callseq 178, 0
	.param .b64 param0;
	st.param.b64 	[param0], %rd12;
	.param .b64 param1;
	st.param.b64 	[param1], %rd5;
	.param .b32 retval0;
	call.uni (retval0), 
	vprintf, 
	(
	param0, 
	param1
	);
	ld.param.b32 	%r108, [retval0];
	} // callseq 178
	st.local.u32 	[%rd6], %r37;
	{ // callseq 179, 0
	.param .b64 param0;
	st.param.b64 	[param0], %rd12;
	.param .b64 param1;
	st.param.b64 	[param1], %rd5;
	.param .b32 retval0;
	call.uni (retval0), 
	vprintf, 
	(
	param0, 
	param1
	);
	ld.param.b32 	%r110, [retval0];
	} // callseq 179
	st.local.u32 	[%rd6], %r36;
	{ // callseq 180, 0
	.param .b64 param0;
	st.param.b64 	[param0], %rd12;
	.param .b64 param1;
	st.param.b64 	[param1], %rd5;
	.param .b32 retval0;
	call.uni (retval0), 
	vprintf, 
	(
	param0, 
	param1
	);
	ld.param.b32 	%r112, [retval0];
	} // callseq 180
	st.local.u32 	[%rd6], %r35;
	{ // callseq 181, 0
	.param .b64 param0;
	st.param.b64 	[param0], %rd12;
	.param .b64 param1;
	st.param.b64 	[param1], %rd5;
	.param .b32 retval0;
	call.uni (retval0), 
	vprintf, 
	(
	param0, 
	param1
	);
	ld.param.b32 	%r114, [retval0];
	} // callseq 181
	st.local.u32 	[%rd6], %r34;
	{ // callseq 182, 0
	.param .b64 param0;
	st.param.b64 	[param0], %rd12;
	.param .b64 param1;
	st.param.b64 	[param1], %rd5;
	.param .b32 retval0;
	call.uni (retval0), 
	vprintf, 
	(
	param0, 
	param1
	);
	ld.param.b32 	%r116, [retval0];
	} // callseq 182
	st.local.u32 	[%rd6], %r33;
	{ // callseq 183, 0
	.param .b64 param0;
	st.param.b64 	[param0], %rd12;
	.param .b64 param1;
	st.param.b64 	[param1], %rd5;
	.param .b32 retval0;
	call.uni (retval0), 
	vprintf, 
	(
	param0, 
	param1
	);
	ld.param.b32 	%r118, [retval0];
	} // callseq 183
	st.local.u32 	[%rd6], %r50;
	{ // callseq 184, 0
	.param .b64 param0;
	st.param.b64 	[param0], %rd12;
	.param .b64 param1;
	st.param.b64 	[param1], %rd5;
	.param .b32 retval0;
	call.uni (retval0), 
	vprintf, 
	(
	param0, 
	param1
	);
	ld.param.b32 	%r120, [retval0];
	} // callseq 184
	st.local.u32 	[%rd6], %r49;
	{ // callseq 185, 0
	.param .b64 param0;
	st.param.b64 	[param0], %rd12;
	.param .b64 param1;
	st.param.b64 	[param1], %rd5;
	.param .b32 retval0;
	call.uni (retval0), 
	vprintf, 
	(
	param0, 
	param1
	);
	ld.param.b32 	%r122, [retval0];
	} // callseq 185
	st.local.u32 	[%rd6], %r48;
	{ // callseq 186, 0
	.param .b64 param0;
	st.param.b64 	[param0], %rd12;
	.param .b64 param1;
	st.param.b64 	[param1], %rd5;
	.param .b32 retval0;
	call.uni (retval0), 
	vprintf, 
	(
	param0, 
	param1
	);
	ld.param.b32 	%r124, [retval0];
	} // callseq 186
	st.local.u32 	[%rd6], %r47;
	{ // callseq 187, 0
	.param .b64 param0;
	st.param.b64 	[param0], %rd12;
	.param .b64 param1;
	st.param.b64 	[param1], %rd5;
	.param .b32 retval0;
	call.uni (retval0), 
	vprintf, 
	(
	param0, 
	param1
	);
	ld.param.b32 	%r126, [retval0];
	} // callseq 187
	st.local.u32 	[%rd6], %r46;
	{ // callseq 188, 0
	.param .b64 param0;
	st.param.b64 	[param0], %rd12;
	.param .b64 param1;
	st.param.b64 	[param1], %rd5;
	.param .b32 retval0;
	call.uni (retval0), 
	vprintf, 
	(
	param0, 
	param1
	);
	ld.param.b32 	%r128, [retval0];
	} // callseq 188
	st.local.u32 	[%rd6], %r45;
	{ // callseq 189, 0
	.param .b64 param0;
	st.param.b64 	[param0], %rd12;
	.param .b64 param1;
	st.param.b64 	[param1], %rd5;
	.param .b32 retval0;
	call.uni (retval0), 
	vprintf, 
	(
	param0, 
	param1
	);
	ld.param.b32 	%r130, [retval0];
	} // callseq 189
	st.local.u32 	[%rd6], %r44;
	{ // callseq 190, 0
	.param .b64 param0;
	st.param.b64 	[param0], %rd12;
	.param .b64 param1;
	st.param.b64 	[param1], %rd5;
	.param .b32 retval0;
	call.uni (retval0), 
	vprintf, 
	(
	param0, 
	param1
	);
	ld.param.b32 	%r132, [retval0];
	} // callseq 190
	st.local.u32 	[%rd6], %r43;
	{ // callseq 191, 0
	.param .b64 param0;
	st.param.b64 	[param0], %rd12;
	.param .b64 param1;
	st.param.b64 	[param1], %rd5;
	.param .b32 retval0;
	call.uni (retval0), 
	vprintf, 
	(
	param0, 
	param1
	);
	ld.param.b32 	%r134, [retval0];
	} // callseq 191
	mov.u64 	%rd13, $str$3;
	cvta.global.u64 	%rd14, %rd13;
	{ // callseq 192, 0
	.param .b64 param0;
	st.param.b64 	[param0], %rd14;
	.param .b64 param1;
	st.param.b64 	[param1], 0;
	.param .b32 retval0;
	call.uni (retval0), 
	vprintf, 
	(
	param0, 
	param1
	);
	ld.param.b32 	%r136, [retval0];
	} // callseq 192
	// begin inline asm
	mov.u32 %r1, %clock;
	// end inline asm
	// begin inline asm
	{ .reg .u32 r4;cvt.pack.sat.s4.s32.b32   r4, %r10, %r9, 0;cvt.pack.sat.s4.s32.b32   r4, %r8, %r7, r4;cvt.pack.sat.s4.s32.b32   r4, %r6, %r5, r4;cvt.pack.sat.s4.s32.b32   %r2, %r4, %r3, r4;}
	// end inline asm
	// begin inline asm
	mov.u32 %r11, %clock;
	// end inline asm
	// begin inline asm
	{ .reg .u32 r4;cvt.pack.sat.s4.s32.b32   r4, %r20, %r19, 0;cvt.pack.sat.s4.s32.b32   r4, %r18, %r17, r4;cvt.pack.sat.s4.s32.b32   r4, %r16, %r15, r4;cvt.pack.sat.s4.s32.b32   %r12, %r14, %r13, r4;}
	// end inline asm
	// begin inline asm
	mov.u32 %r21, %clock;
	// end inline asm
	// begin inline asm
	{ .reg .u32 r4;cvt.pack.sat.s4.s32.b32   r4, %r30, %r29, 0;cvt.pack.sat.s4.s32.b32   r4, %r28, %r27, r4;cvt.pack.sat.s4.s32.b32   r4, %r26, %r25, r4;cvt.pack.sat.s4.s32.b32   %r22, %r24, %r23, r4;}
	// end inline asm
	// begin inline asm
	mov.u32 %r31, %clock;
	// end inline asm
	// begin inline asm
	{ .reg .u32 r4;cvt.pack.sat.s4.s32.b32   r4, %r40, %r39, 0;cvt.pack.sat.s4.s32.b32   r4, %r38, %r37, r4;cvt.pack.sat.s4.s32.b32   r4, %r36, %r35, r4;cvt.pack.sat.s4.s32.b32   %r32, %r34, %r33, r4;}
	// end inline asm
	// begin inline asm
	mov.u32 %r41, %clock;
	// end inline asm
	// begin inline asm
	{ .reg .u32 r4;cvt.pack.sat.s4.s32.b32   r4, %r50, %r49, 0;cvt.pack.sat.s4.s32.b32   r4, %r48, %r47, r4;cvt.pack.sat.s4.s32.b32   r4, %r46, %r45, r4;cvt.pack.sat.s4.s32.b32   %r42, %r44, %r43, r4;}
	// end inline asm
	// begin inline asm
	mov.u32 %r51, %clock;
	// end inline asm
	st.global.u32 	[%rd4], %r2;
	st.global.u32 	[%rd4+4], %r12;
	st.global.u32 	[%rd4+8], %r22;
	st.global.u32 	[%rd4+12], %r32;
	st.global.u32 	[%rd4+16], %r42;
	mov.u32 	%r138, %tid.x;
	st.local.u32 	[%rd6], %r138;
	mov.u64 	%rd15, $str$4;
	cvta.global.u64 	%rd16, %rd15;
	{ // callseq 193, 0
	.param .b64 param0;
	st.param.b64 	[param0], %rd16;
	.param .b64 param1;
	st.param.b64 	[param1], %rd5;
	.param .b32 retval0;
	call.uni (retval0), 
	vprintf, 
	(
	param0, 
	param1
	);
	ld.param.b32 	%r139, [retval0];
	} // callseq 193
	sub.s32 	%r141, %r11, %r1;
	st.local.u32 	[%rd6], %r141;
	mov.u64 	%rd17, $str$5;
	cvta.global.u64 	%rd18, %rd17;
	{ // callseq 194, 0
	.param .b64 param0;
	st.param.b64 	[param0], %rd18;
	.param .b64 param1;
	st.param.b64 	[param1], %rd5;
	.param .b32 retval0;
	call.uni (retval0), 
	vprintf, 
	(
	param0, 
	param1
	);
	ld.param.b32 	%r142, [retval0];
	} // callseq 194
	sub.s32 	%r144, %r21, %r1;
	st.local.u32 	[%rd6], %r144;
	{ // callseq 195, 0
	.param .b64 param0;
	st.param.b64 	[param0], %rd18;
	.param .b64 param1;
	st.param.b64 	[param1], %rd5;
	.param .b32 retval0;
	call.uni (retval0), 
	vprintf, 
	(
	param0, 
	param1
	);
	ld.param.b32 	%r145, [retval0];
	} // callseq 195
	sub.s32 	%r147, %r31, %r1;
	st.local.u32 	[%rd6], %r147;
	{ // callseq 196, 0
	.param .b64 param0;
	st.param.b64 	[param0], %rd18;
	.param .b64 param1;
	st.param.b64 	[param1], %rd5;
	.param .b32 retval0;
	call.uni (retval0), 
	vprintf, 
	(
	param0, 
	param1
	);
	ld.param.b32 	%r148, [retval0];
	} // callseq 196
	sub.s32 	%r150, %r41, %r1;
	st.local.u32 	[%rd6], %r150;
	{ // callseq 197, 0
	.param .b64 param0;
	st.param.b64 	[param0], %rd18;
	.param .b64 param1;
	st.param.b64 	[param1], %rd5;
	.param .b32 retval0;
	call.uni (retval0), 
	vprintf, 
	(
	param0, 
	param1
	);
	ld.param.b32 	%r151, [retval0];
	} // callseq 197
	sub.s32 	%r153, %r51, %r1;
	st.local.u32 	[%rd6], %r153;
	{ // callseq 198, 0
	.param .b64 param0;
	st.param.b64 	[param0], %rd18;
	.param .b64 param1;
	st.param.b64 	[param1], %rd5;
	.param .b32 retval0;
	call.uni (retval0), 
	vprintf, 
	(
	param0, 
	param1
	);
	ld.param.b32 	%r154, [retval0];
	} // callseq 198
	mov.u64 	%rd19, $str$6;
	cvta.global.u64 	%rd20, %rd19;
	{ // callseq 199, 0
	.param .b64 param0;
	st.param.b64 	[param0], %rd20;
	.param .b64 param1;
	st.param.b64 	[param1], 0;
	.param .b32 retval0;
	call.uni (retval0), 
	vprintf, 
	(
	param0, 
	param1
	);
	ld.param.b32 	%r156, [retval0];
	} // callseq 199
	ret;

}
	// .globl	_Z13pack8to4logicPaPj
.visible .entry _Z13pack8to4logicPaPj(
	.param .u64 .ptr .align 1 _Z13pack8to4logicPaPj_param_0,
	.param .u64 .ptr .align 1 _Z13pack8to4logicPaPj_param_1
)
{
	.local .align 8 .b8 	__local_depot4[8];
	.reg .b64 	%SP;
	.reg .b64 	%SPL;
	.reg .b16 	%rs<41>;
	.reg .b32 	%r<158>;
	.reg .b64 	%rd<21>;

	mov.u64 	%SPL, __local_depot4;
	cvta.local.u64 	%SP, %SPL;
	ld.param.u64 	%rd1, [_Z13pack8to4logicPaPj_param_0];
	ld.param.u64 	%rd2, [_Z13pack8to4logicPaPj_param_1];
	cvta.to.global.u64 	%rd3, %rd1;
	cvta.to.global.u64 	%rd4, %rd2;
	add.u64 	%rd5, %SP, 0;
	add.u64 	%rd6, %SPL, 0;
	mov.u64 	%rd7, $str$10;
	cvta.global.u64 	%rd8, %rd7;
	{ // callseq 200, 0
	.param .b64 param0;
	st.param.b64 	[param0], %rd8;
	.param .b64 param1;
	st.param.b64 	[param1], 0;
	.param .b32 retval0;
	call.uni (retval0), 
	vprintf, 
	(
	param0, 
	param1
	);
	ld.param.b32 	%r12, [retval0];
	} // callseq 200
	ld.global.s8 	%rs1, [%rd3];
	ld.global.s8 	%rs2, [%rd3+1];
	ld.global.s8 	%rs3, [%rd3+2];
	ld.global.s8 	%rs4, [%rd3+3];
	ld.global.s8 	%rs5, [%rd3+4];
	ld.global.s8 	%rs6, [%rd3+5];
	ld.global.s8 	%rs7, [%rd3+6];
	ld.global.s8 	%rs8, [%rd3+7];
	ld.global.s8 	%rs9, [%rd3+8];
	ld.global.s8 	%rs10, [%rd3+9];
	ld.global.s8 	%rs11, [%rd3+10];
	ld.global.s8 	%rs12, [%rd3+11];
	ld.global.s8 	%rs13, [%rd3+12];
	ld.global.s8 	%rs14, [%rd3+13];
	ld.global.s8 	%rs15, [%rd3+14];
	ld.global.s8 	%rs16, [%rd3+15];
	ld.global.s8 	%rs17, [%rd3+16];
	ld.global.s8 	%rs18, [%rd3+17];
	ld.global.s8 	%rs19, [%rd3+18];
	ld.global.s8 	%rs20, [%rd3+19];
	ld.global.s8 	%rs21, [%rd3+20];
	ld.global.s8 	%rs22, [%rd3+21];
	ld.global.s8 	%rs23, [%rd3+22];
	ld.global.s8 	%rs24, [%rd3+23];
	ld.global.s8 	%rs25, [%rd3+24];
	ld.global.s8 	%rs26, [%rd3+25];
	ld.global.s8 	%rs27, [%rd3+26];
	ld.global.s8 	%rs28, [%rd3+27];
	ld.global.s8 	%rs29, [%rd3+28];
	ld.global.s8 	%rs30, [%rd3+29];
	ld.global.s8 	%rs31, [%rd3+30];
	ld.global.s8 	%rs32, [%rd3+31];
	ld.global.s8 	%rs33, [%rd3+32];
	ld.global.s8 	%rs34, [%rd3+33];
	ld.global.s8 	%rs35, [%rd3+34];
	ld.global.s8 	%rs36, [%rd3+35];
	ld.global.s8 	%rs37, [%rd3+36];
	ld.global.s8 	%rs38, [%rd3+37];
	ld.global.s8 	%rs39, [%rd3+38];
	ld.global.s8 	%rs40, [%rd3+39];
	mov.u64 	%rd9, $str$1;
	cvta.global.u64 	%rd10, %rd9;
	{ // callseq 201, 0
	.param .b64 param0;
	st.param.b64 	[param0], %rd10;
	.param .b64 param1;
	st.param.b64 	[param1], 0;
	.param .b32 retval0;
	call.uni (retval0), 
	vprintf, 
	(
	param0, 
	param1
	);
	ld.param.b32 	%r14, [retval0];
	} // callseq 201
	cvt.s32.s16 	%r16, %rs1;
	st.local.u32 	[%rd6], %r16;
	mov.u64 	%rd11, $str$2;
	cvta.global.u64 	%rd12, %rd11;
	{ // callseq 202, 0
	.param .b64 param0;
	st.param.b64 	[param0], %rd12;
	.param .b64 param1;
	st.param.b64 	[param1], %rd5;
	.param .b32 retval0;
	call.uni (retval0), 
	vprintf, 
	(
	param0, 
	param1
	);
	ld.param.b32 	%r17, [retval0];
	} // callseq 202
	cvt.s32.s16 	%r19, %rs2;
	st.local.u32 	[%rd6], %r19;
	{ // callseq 203, 0
	.param .b64 param0;
	st.param.b64 	[param0], %rd12;
	.param .b64 param1;
	st.param.b64 	[param1], %rd5;
	.param .b32 retval0;
	call.uni (retval0), 
	vprintf, 
	(
	param0, 
	param1
	);
	ld.param.b32 	%r20, [retval0];
	} // callseq 203
	cvt.s32.s16 	%r22, %rs3;
	st.local.u32 	[%rd6], %r22;
	{ // callseq 204, 0
	.param .b64 param0;
	st.param.b64 	[param0], %rd12;
	.param .b64 param1;
	st.param.b64 	[param1], %rd5;
	.param .b32 retval0;
	call.uni (retval0), 
	vprintf, 
	(
	param0, 
	param1
	);
	ld.param.b32 	%r23, [retval0];
	} // callseq 204
	cvt.s32.s16 	%r25, %rs4;
	st.local.u32 	[%rd6], %r25;
	{ // callseq 205, 0
	.param .b64 param0;
	st.param.b64 	[param0], %rd12;
	.param .b64 param1;
	st.param.b64 	[param1], %rd5;
	.param .b32 retval0;
	call.uni (retval0), 
	vprintf, 
	(
	param0, 
	param1
	);
	ld.param.b32 	%r26, [retval0];
	} // callseq 205
	cvt.s32.s16 	%r28, %rs5;
	st.local.u32 	[%rd6], %r28;
	{ // callseq 206, 0
	.param .b64 param0;
	st.param.b64 	[param0], %rd12;
	.param .b64 param1;
	st.param.b64 	[param1], %rd5;
	.param .b32 retval0;
	call.uni (retval0), 
	vprintf, 
	(
	param0, 
	param1
	);
	ld.param.b32 	%r29, [retval0];
	} // callseq 206
	cvt.s32.s16 	%r31, %rs6;
	st.local.u32 	[%rd6], %r31;
	{ // callseq 207, 0
	.param .b64 param0;
	st.param.b64 	[param0], %rd12;
	.param .b64 param1;
	st.param.b64 	[param1], %rd5;
	.param .b32 retval0;
	call.uni (retval0), 
	vprintf, 
	(
	param0, 
	param1
	);
	ld.param.b32 	%r32, [retval0];
	} // callseq 207
	cvt.s32.s16 	%r34, %rs7;
	st.local.u32 	[%rd6], %r34;
	{ // callseq 208, 0
	.param .b64 param0;
	st.param.b64 	[param0], %rd12;
	.param .b64 param1;
	st.param.b64 	[param1], %rd5;
	.param .b32 retval0;
	call.uni (retval0), 
	vprintf, 
	(
	param0, 
	param1
	);
	ld.param.b32 	%r35, [retval0];
	} // callseq 208
	cvt.s32.s16 	%r37, %rs8;
	st.local.u32 	[%rd6], %r37;
	{ // callseq 209, 0
	.param .b64 param0;
	st.param.b64 	[param0], %rd12;
	.param .b64 param1;
	st.param.b64 	[param1], %rd5;
	.param .b32 retval0;
	call.uni (retval0), 
	vprintf, 
	(
	param0, 
	param1
	);
	ld.param.b32 	%r38, [retval0];
	} // callseq 209
	cvt.s32.s16 	%r40, %rs9;
	st.local.u32 	[%rd6], %r40;
	{ // callseq 210, 0
	.param .b64 param0;
	st.param.b64 	[param0], %rd12;
	.param .b64 param1;
	st.param.b64 	[param1], %rd5;
	.param .b32 retval0;
	call.uni (retval0), 
	vprintf, 
	(
	param0, 
	param1
	);
	ld.param.b32 	%r41, [retval0];
	} // callseq 210
	cvt.s32.s16 	%r43, %rs10;
	st.local.u32 	[%rd6], %r43;
	{ // callseq 211, 0
	.param .b64 param0;
	st.param.b64 	[param0], %rd12;
	.param .b64 param1;
	st.param.b64 	[param1], %rd5;
	.param .b32 retval0;
	call.uni (retval0), 
	vprintf, 
	(
	param0, 
	param1
	);
	ld.param.b32 	%r44, [retval0];
	} // callseq 211
	cvt.s32.s16 	%r46, %rs11;
	st.local.u32 	[%rd6], %r46;
	{ // callseq 212, 0
	.param .b64 param0;
	st.param.b64 	[param0], %rd12;
	.param .b64 param1;
	st.param.b64 	[param1], %rd5;
	.param .b32 retval0;
	call.uni (retval0), 
	vprintf, 
	(
	param0, 
	param1
	);
	ld.param.b32 	%r47, [retval0];
	} // callseq 212
	cvt.s32.s16 	%r49, %rs12;
	st.local.u32 	[%rd6], %r49;
	{ // callseq 213, 0
	.param .b64 param0;
	st.param.b64 	[param0], %rd12;
	.param .b64 param1;
	st.param.b64 	[param1], %rd5;
	.param .b32 retval0;
	call.uni (retval0), 
	vprintf, 
	(
	param0, 
	param1
	);
	ld.param.b32 	%r50, [retval0];
	} // callseq 213
	cvt.s32.s16 	%r52, %rs13;
	st.local.u32 	[%rd6], %r52;
	{ // callseq 214, 0
	.param .b64 param0;
	st.param.b64 	[param0], %rd12;
	.param .b64 param1;
	st.param.b64 	[param1], %rd5;
	.param .b32 retval0;
	call.uni (retval0), 
	vprintf, 
	(
	param0, 
	param1
	);
	ld.param.b32 	%r53, [retval0];
	} // callseq 214
	cvt.s32.s16 	%r55, %rs14;
	st.local.u32 	[%rd6], %r55;
	{ // callseq 215, 0
	.param .b64 param0;
	st.param.b64 	[param0], %rd12;
	.param .b64 param1;
	st.param.b64 	[param1], %rd5;
	.param .b32 retval0;
	call.uni (retval0), 
	vprintf, 
	(
	param0, 
	param1
	);
	ld.param.b32 	%r56, [retval0];
	} // callseq 215
	cvt.s32.s16 	%r58, %rs15;
	st.local.u32 	[%rd6], %r58;
	{ // callseq 216, 0
	.param .b64 param0;
	st.param.b64 	[param0], %rd12;
	.param .b64 param1;
	st.param.b64 	[param1], %rd5;
	.param .b32 retval0;
	call.uni (retval0), 
	vprintf, 
	(
	param0, 
	param1
	);
	ld.param.b32 	%r59, [retval0];
	} // callseq 216
	cvt.s32.s16 	%r61, %rs16;
	st.local.u32 	[%rd6], %r61;
	{ // callseq 217, 0
	.param .b64 param0;
	st.param.b64 	[param0], %rd12;
	.param .b64 param1;
	st.param.b64 	[param1], %rd5;
	.param .b32 retval0;
	call.uni (retval0), 
	vprintf, 
	(
	param0, 
	param1
	);
	ld.param.b32 	%r62, [retval0];
	} // callseq 217
	cvt.s32.s16 	%r64, %rs17;
	st.local.u32 	[%rd6], %r64;
	{ // callseq 218, 0
	.param .b64 param0;
	st.param.b64 	[param0], %rd12;
	.param .b64 param1;
	st.param.b64 	[param1], %rd5;
	.param .b32 retval0;
	call.uni (retval0), 
	vprintf, 
	(
	param0, 
	param1
	);
	ld.param.b32 	%r65, [retval0];
	} // callseq 218
	cvt.s32.s16 	%r67, %rs18;
	st.local.u32 	[%rd6], %r67;
	{ // callseq 219, 0
	.param .b64 param0;
	st.param.b64 	[param0], %rd12;
	.param .b64 param1;
	st.param.b64 	[param1], %rd5;
	.param .b32 retval0;
	call.uni (retval0), 
	vprintf, 
	(
	param0, 
	param1
	);
	ld.param.b32 	%r68, [retval0];
	} // callseq 219
	cvt.s32.s16 	%r70, %rs19;
	st.local.u32 	[%rd6], %r70;
	{ // callseq 220, 0
	.param .b64 param0;
	st.param.b64 	[param0], %rd12;
	.param .b64 param1;
	st.param.b64 	[param1], %rd5;
	.param .b32 retval0;
	call.uni (retval0), 
	vprintf, 
	(
	param0, 
	param1
	);
	ld.param.b32 	%r71, [retval0];
	} // callseq 220
	cvt.s32.s16 	%r73, %rs20;
	st.local.u32 	[%rd6], %r73;
	{ // callseq 221, 0
	.param .b64 param0;
	st.param.b64 	[param0], %rd12;
	.param .b64 param1;
	st.param.b64 	[param1], %rd5;
	.param .b32 retval0;
	call.uni (retval0), 
	vprintf, 
	(
	param0, 
	param1
	);
	ld.param.b32 	%r74, [retval0];
	} // callseq 221
	cvt.s32.s16 	%r76, %rs21;
	st.local.u32 	[%rd6], %r76;
	{ // callseq 222, 0
	.param .b64 param0;
	st.param.b64 	[param0], %rd12;
	.param .b64 param1;
	st.param.b64 	[param1], %rd5;
	.param .b32 retval0;
	call.uni (retval0), 
	vprintf, 
	(
	param0, 
	param1
	);
	ld.param.b32 	%r77, [retval0];
	} // callseq 222
	cvt.s32.s16 	%r79, %rs22;
	st.local.u32 	[%rd6], %r79;
	{ // callseq 223, 0
	.param .b64 param0;
	st.param.b64 	[param0], %rd12;
	.param .b64 param1;
	st.param.b64 	[param1], %rd5;
	.param .b32 retval0;
	call.uni (retval0), 
	vprintf, 
	(
	param0, 
	param1
	);
	ld.param.b32 	%r80, [retval0];
	} // callseq 223
	cvt.s32.s16 	%r82, %rs23;
	st.local.u32 	[%rd6], %r82;
	{ // callseq 224, 0
	.param .b64 param0;
	st.param.b64 	[param0], %rd12;
	.param .b64 param1;
	st.param.b64 	[param1], %rd5;
	.param .b32 retval0;
	call.uni (retval0), 
	vprintf, 
	(
	param0, 
	param1
	);
	ld.param.b32 	%r83, [retval0];
	} // callseq 224
	cvt.s32.s16 	%r85, %rs24;
	st.local.u32 	[%rd6], %r85;
	{ // callseq 225, 0
	.param .b64 param0;
	st.param.b64 	[param0], %rd12;
	.param .b64 param1;
	st.param.b64 	[param1], %rd5;
	.param .b32 retval0;
	call.uni (retval0), 
	vprintf, 
	(
	param0, 
	param1
	);
	ld.param.b32 	%r86, [retval0];
	} // callseq 225
	cvt.s32.s16 	%r88, %rs25;
	st.local.u32 	[%rd6], %r88;
	{ // callseq 226, 0
	.param .b64 param0;
	st.param.b64 	[param0], %rd12;
	.param .b64 param1;
	st.param.b64 	[param1], %rd5;
	.param .b32 retval0;
	call.uni (retval0), 
	vprintf, 
	(
	param0, 
	param1
	);
	ld.param.b32 	%r89, [retval0];
	} // callseq 226
	cvt.s32.s16 	%r91, %rs26;
	st.local.u32 	[%rd6], %r91;
	{ // callseq 227, 0
	.param .b64 param0;
	st.param.b64 	[param0], %rd12;
	.param .b64 param1;
	st.param.b64 	[param1], %rd5;
	.param .b32 retval0;
	call.uni (retval0), 
	vprintf, 
	(
	param0, 
	param1
	);
	ld.param.b32 	%r92, [retval0];
	} // callseq 227
	cvt.s32.s16 	%r94, %rs27;
	st.local.u32 	[%rd6], %r94;
	{ // callseq 228, 0
	.param .b64 param0;
	st.param.b64 	[param0], %rd12;
	.param .b64 param1;
	st.param.b64 	[param1], %rd5;
	.param .b32 retval0;
	call.uni (retval0), 
	vprintf, 
	(
	param0, 
	param1
	);
	ld.param.b32 	%r95, [retval0];
	} // callseq 228
	cvt.s32.s16 	%r97, %rs28;
	st.local.u32 	[%rd6], %r97;
	{ // callseq 229, 0
	.param .b64 param0;
	st.param.b64 	[param0], %rd12;
	.param .b64 param1;
	st.param.b64 	[param1], %rd5;
	.param .b32 retval0;
	call.uni (retval0), 
	vprintf, 
	(
	param0, 
	param1
	);
	ld.param.b32 	%r98, [retval0];
	} // callseq 229
	cvt.s32.s16 	%r100, %rs29;
	st.local.u32 	[%rd6], %r100;
	{ // callseq 230, 0
	.param .b64 param0;
	st.param.b64 	[param0], %rd12;
	.param .b64 param1;
	st.param.b64 	[param1], %rd5;
	.param .b32 retval0;
	call.uni (retval0), 
	vprintf, 
	(
	param0, 
	param1
	);
	ld.param.b32 	%r101, [retval0];
	} // callseq 230
	cvt.s32.s16 	%r103, %rs30;
	st.local.u32 	[%rd6], %r103;
	{ // callseq 231, 0
	.param .b64 param0;
	st.param.b64 	[param0], %rd12;
	.param .b64 param1;
	st.param.b64 	[param1], %rd5;
	.param .b32 retval0;
	call.uni (retval0), 
	vprintf, 
	(
	param0, 
	param1
	);
	ld.param.b32 	%r104, [retval0];
	} // callseq 231
	cvt.s32.s16 	%r106, %rs31;
	st.local.u32 	[%rd6], %r106;
	{ // callseq 232, 0
	.param .b64 param0;
	st.param.b64 	[param0], %rd12;
	.param .b64 param1;
	st.param.b64 	[param1], %rd5;
	.param .b32 retval0;
	call.uni (retval0), 
	vprintf, 
	(
	param0, 
	param1
	);
	ld.param.b32 	%r107, [retval0];
	} // callseq 232
	cvt.s32.s16 	%r109, %rs32;
	st.local.u32 	[%rd6], %r109;
	{ // callseq 233, 0
	.param .b64 param0;
	st.param.b64 	[param0], %rd12;
	.param .b64 param1;
	st.param.b64 	[param1], %rd5;
	.param .b32 retval0;
	call.uni (retval0), 
	vprintf, 
	(
	param0, 
	param1
	);
	ld.param.b32 	%r110, [retval0];
	} // callseq 233
	cvt.s32.s16 	%r112, %rs33;
	st.local.u32 	[%rd6], %r112;
	{ // callseq 234, 0
	.param .b64 param0;
	st.param.b64 	[param0], %rd12;
	.param .b64 param1;
	st.param.b64 	[param1], %rd5;
	.param .b32 retval0;
	call.uni (retval0), 
	vprintf, 
	(
	param0, 
	param1
	);
	ld.param.b32 	%r113, [retval0];
	} // callseq 234
	cvt.s32.s16 	%r115, %rs34;
	st.local.u32 	[%rd6], %r115;
	{ // callseq 235, 0
	.param .b64 param0;
	st.param.b64 	[param0], %rd12;
	.param .b64 param1;
	st.param.b64 	[param1], %rd5;
	.param .b32 retval0;
	call.uni (retval0), 
	vprintf, 
	(
	param0, 
	param1
	);
	ld.param.b32 	%r116, [retval0];
	} // callseq 235
	cvt.s32.s16 	%r118, %rs35;
	st.local.u32 	[%rd6], %r118;
	{ // callseq 236, 0
	.param .b64 param0;
	st.param.b64 	[param0], %rd12;
	.param .b64 param1;
	st.param.b64 	[param1], %rd5;
	.param .b32 retval0;
	call.uni (retval0), 
	vprintf, 
	(
	param0, 
	param1
	);
	ld.param.b32 	%r119, [retval0];
	} // callseq 236
	cvt.s32.s16 	%r121, %rs36;
	st.local.u32 	[%rd6], %r121;
	{ // callseq 237, 0
	.param .b64 param0;
	st.param.b64 	[param0], %rd12;
	.param .b64 param1;
	st.param.b64 	[param1], %rd5;
	.param .b32 retval0;
	call.uni (retval0), 
	vprintf, 
	(
	param0, 
	param1
	);
	ld.param.b32 	%r122, [retval0];
	} // callseq 237
	cvt.s32.s16 	%r124, %rs37;
	st.local.u32 	[%rd6], %r124;
	{ // callseq 238, 0
	.param .b64 param0;
	st.param.b64 	[param0], %rd12;
	.param .b64 param1;
	st.param.b64 	[param1], %rd5;
	.param .b32 retval0;
	call.uni (retval0), 
	vprintf, 
	(
	param0, 
	param1
	);
	ld.param.b32 	%r125, [retval0];
	} // callseq 238
	cvt.s32.s16 	%r127, %rs38;
	st.local.u32 	[%rd6], %r127;
	{ // callseq 239, 0
	.param .b64 param0;
	st.param.b64 	[param0], %rd12;
	.param .b64 param1;
	st.param.b64 	[param1], %rd5;
	.param .b32 retval0;
	call.uni (retval0), 
	vprintf, 
	(
	param0, 
	param1
	);
	ld.param.b32 	%r128, [retval0];
	} // callseq 239
	cvt.s32.s16 	%r130, %rs39;
	st.local.u32 	[%rd6], %r130;
	{ // callseq 240, 0
	.param .b64 param0;
	st.param.b64 	[param0], %rd12;
	.param .b64 param1;
	st.param.b64 	[param1], %rd5;
	.param .b32 retval0;
	call.uni (retval0), 
	vprintf, 
	(
	param0, 
	param1
	);
	ld.param.b32 	%r131, [retval0];
	} // callseq 240
	cvt.s32.s16 	%r133, %rs40;
	st.local.u32 	[%rd6], %r133;
	{ // callseq 241, 0
	.param .b64 param0;
	st.param.b64 	[param0], %rd12;
	.param .b64 param1;
	st.param.b64 	[param1], %rd5;
	.param .b32 retval0;
	call.uni (retval0), 
	vprintf, 
	(
	param0, 
	param1
	);
	ld.param.b32 	%r134, [retval0];
	} // callseq 241
	mov.u64 	%rd13, $str$3;
	cvta.global.u64 	%rd14, %rd13;
	{ // callseq 242, 0
	.param .b64 param0;
	st.param.b64 	[param0], %rd14;
	.param .b64 param1;
	st.param.b64 	[param1], 0;
	.param .b32 retval0;
	call.uni (retval0), 
	vprintf, 
	(
	param0, 
	param1
	);
	ld.param.b32 	%r136, [retval0];
	} // callseq 242
	// begin inline asm
	mov.u32 %r1, %clock;
	// end inline asm
	// begin inline asm
	{ .reg .u16 a;.reg .u16 a0;.reg .u16 b;.reg .u16 b0;and.b16 a, %rs1, 0x0F;shl.b16 a, a, 4;and.b16 a0, %rs2, 0x0F;or.b16 a, a, a0;shl.b16 a, a, 4;and.b16 a0, %rs3, 0x0F;or.b16 a, a, a0;shl.b16 a, a, 4;and.b16 a0, %rs4, 0x0F;or.b16 a, a, a0;and.b16 b, %rs5, 0x0F;shl.b16 b, b, 4;and.b16 b0, %rs6, 0x0F;or.b16 b, b, b0;shl.b16 b, b, 4;and.b16 b0, %rs7, 0x0F;or.b16 b, b, b0;shl.b16 b, b, 4;and.b16 b0, %rs8, 0x0F;or.b16 b, b, b0;mov.b32 %r2, {b, a};}
	// end inline asm
	// begin inline asm
	mov.u32 %r3, %clock;
	// end inline asm
	// begin inline asm
	{ .reg .u16 a;.reg .u16 a0;.reg .u16 b;.reg .u16 b0;and.b16 a, %rs9, 0x0F;shl.b16 a, a, 4;and.b16 a0, %rs10, 0x0F;or.b16 a, a, a0;shl.b16 a, a, 4;and.b16 a0, %rs11, 0x0F;or.b16 a, a, a0;shl.b16 a, a, 4;and.b16 a0, %rs12, 0x0F;or.b16 a, a, a0;and.b16 b, %rs13, 0x0F;shl.b16 b, b, 4;and.b16 b0, %rs14, 0x0F;or.b16 b, b, b0;shl.b16 b, b, 4;and.b16 b0, %rs15, 0x0F;or.b16 b, b, b0;shl.b16 b, b, 4;and.b16 b0, %rs16, 0x0F;or.b16 b, b, b0;mov.b32 %r4, {b, a};}
	// end inline asm
	// begin inline asm
	mov.u32 %r5, %clock;
	// end inline asm
	// begin inline asm
	{ .reg .u16 a;.reg .u16 a0;.reg .u16 b;.reg .u16 b0;and.b16 a, %rs17, 0x0F;shl.b16 a, a, 4;and.b16 a0, %rs18, 0x0F;or.b16 a, a, a0;shl.b16 a, a, 4;and.b16 a0, %rs19, 0x0F;or.b16 a, a, a0;shl.b16 a, a, 4;and.b16 a0, %rs20, 0x0F;or.b16 a, a, a0;and.b16 b, %rs21, 0x0F;shl.b16 b, b, 4;and.b16 b0, %rs22, 0x0F;or.b16 b, b, b0;shl.b16 b, b, 4;and.b16 b0, %rs23, 0x0F;or.b16 b, b, b0;shl.b16 b, b, 4;and.b16 b0, %rs24, 0x0F;or.b16 b, b, b0;mov.b32 %r6, {b, a};}
	// end inline asm
	// begin inline asm
	mov.u32 %r7, %clock;
	// end inline asm
	// begin inline asm
	{ .reg .u16 a;.reg .u16 a0;.reg .u16 b;.reg .u16 b0;and.b16 a, %rs25, 0x0F;shl.b16 a, a, 4;and.b16 a0, %rs26, 0x0F;or.b16 a, a, a0;shl.b16 a, a, 4;and.b16 a0, %rs27, 0x0F;or.b16 a, a, a0;shl.b16 a, a, 4;and.b16 a0, %rs28, 0x0F;or.b16 a, a, a0;and.b16 b, %rs29, 0x0F;shl.b16 b, b, 4;and.b16 b0, %rs30, 0x0F;or.b16 b, b, b0;shl.b16 b, b, 4;and.b16 b0, %rs31, 0x0F;or.b16 b, b, b0;shl.b16 b, b, 4;and.b16 b0, %rs32, 0x0F;or.b16 b, b, b0;mov.b32 %r8, {b, a};}
	// end inline asm
	// begin inline asm
	mov.u32 %r9, %clock;
	// end inline asm
	// begin inline asm
	{ .reg .u16 a;.reg .u16 a0;.reg .u16 b;.reg .u16 b0;and.b16 a, %rs33, 0x0F;shl.b16 a, a, 4;and.b16 a0, %rs34, 0x0F;or.b16 a, a, a0;shl.b16 a, a, 4;and.b16 a0, %rs35, 0x0F;or.b16 a, a, a0;shl.b16 a, a, 4;and.b16 a0, %rs36, 0x0F;or.b16 a, a, a0;and.b16 b, %rs37, 0x0F;shl.b16 b, b, 4;and.b16 b0, %rs38, 0x0F;or.b16 b, b, b0;shl.b16 b, b, 4;and.b16 b0, %rs39, 0x0F;or.b16 b, b, b0;shl.b16 b, b, 4;and.b16 b0, %rs40, 0x0F;or.b16 b, b, b0;mov.b32 %r10, {b, a};}
	// end inline asm
	// begin inline asm
	mov.u32 %r11, %clock;
	// end inline asm
	st.global.u32 	[%rd4], %r2;
	st.global.u32 	[%rd4+4], %r4;
	st.global.u32 	[%rd4+8], %r6;
	st.global.u32 	[%rd4+12], %r8;
	st.global.u32 	[%rd4+16], %r10;
	mov.u32 	%r138, %tid.x;
	st.local.u32 	[%rd6], %r138;
	mov.u64 	%rd15, $str$4;
	cvta.global.u64 	%rd16, %rd15;
	{ // callseq 243, 0
	.param .b64 param0;
	st.param.b64 	[param0], %rd16;
	.param .b64 param1;
	st.param.b64 	[param1], %rd5;
	.param .b32 retval0;
	call.uni (retval0), 
	vprintf, 
	(
	param0, 
	param1
	);
	ld.param.b32 	%r139, [retval0];
	} // callseq 243
	sub.s32 	%r141, %r3, %r1;
	st.local.u32 	[%rd6], %r141;
	mov.u64 	%rd17, $str$5;
	cvta.global.u64 	%rd18, %rd17;
	{ // callseq 244, 0
	.param .b64 param0;
	st.param.b64 	[param0], %rd18;
	.param .b64 param1;
	st.param.b64 	[param1], %rd5;
	.param .b32 retval0;
	call.uni (retval0), 
	vprintf, 
	(
	param0, 
	param1
	);
	ld.param.b32 	%r142, [retval0];
	} // callseq 244
	sub.s32 	%r144, %r5, %r1;
	st.local.u32 	[%rd6], %r144;
	{ // callseq 245, 0
	.param .b64 param0;
	st.param.b64 	[param0], %rd18;
	.param .b64 param1;
	st.param.b64 	[param1], %rd5;
	.param .b32 retval0;
	call.uni (retval0), 
	vprintf, 
	(
	param0, 
	param1
	);
	ld.param.b32 	%r145, [retval0];
	} // callseq 245
	sub.s32 	%r147, %r7, %r1;
	st.local.u32 	[%rd6], %r147;
	{ // callseq 246, 0
	.param .b64 param0;
	st.param.b64 	[param0], %rd18;
	.param .b64 param1;
	st.param.b64 	[param1], %rd5;
	.param .b32 retval0;
	call.uni (retval0), 
	vprintf, 
	(
	param0, 
	param1
	);
	ld.param.b32 	%r148, [retval0];
	} // callseq 246
	sub.s32 	%r150, %r9, %r1;
	st.local.u32 	[%rd6], %r150;
	{ // callseq 247, 0
	.param .b64 param0;
	st.param.b64 	[param0], %rd18;
	.param .b64 param1;
	st.param.b64 	[param1], %rd5;
	.param .b32 retval0;
	call.uni (retval0), 
	vprintf, 
	(
	param0, 
	param1
	);
	ld.param.b32 	%r151, [retval0];
	} // callseq 247
	sub.s32 	%r153, %r11, %r1;
	st.local.u32 	[%rd6], %r153;
	{ // callseq 248, 0
	.param .b64 param0;
	st.param.b64 	[param0], %rd18;
	.param .b64 param1;
	st.param.b64 	[param1], %rd5;
	.param .b32 retval0;
	call.uni (retval0), 
	vprintf, 
	(
	param0, 
	param1
	);
	ld.param.b32 	%r154, [retval0];
	} // callseq 248
	mov.u64 	%rd19, $str$6;
	cvta.global.u64 	%rd20, %rd19;
	{ // callseq 249, 0
	.param .b64 param0;
	st.param.b64 	[param0], %rd20;
	.param .b64 param1;
	st.param.b64 	[param1], 0;
	.param .b32 retval0;
	call.uni (retval0), 
	vprintf, 
	(
	param0, 
	param1
	);
	ld.param.b32 	%r156, [retval0];
	} // callseq 249
	ret;

}
	// .globl	_Z14pack8to4simplePaPj
.visible .entry _Z14pack8to4simplePaPj(
	.param .u64 .ptr .align 1 _Z14pack8to4simplePaPj_param_0,
	.param .u64 .ptr .align 1 _Z14pack8to4simplePaPj_param_1
)
{
	.local .align 8 .b8 	__local_depot5[8];
	.reg .b64 	%SP;
	.reg .b64 	%SPL;
	.reg .b16 	%rs<91>;
	.reg .b32 	%r<283>;
	.reg .b64 	%rd<21>;

	mov.u64 	%SPL, __local_depot5;
	cvta.local.u64 	%SP, %SPL;
	ld.param.u64 	%rd1, [_Z14pack8to4simplePaPj_param_0];
	ld.param.u64 	%rd2, [_Z14pack8to4simplePaPj_param_1];
	cvta.to.global.u64 	%rd3, %rd1;
	cvta.to.global.u64 	%rd4, %rd2;
	add.u64 	%rd5, %SP, 0;
	add.u64 	%rd6, %SPL, 0;
	mov.u64 	%rd7, $str$11;
	cvta.global.u64 	%rd8, %rd7;
	{ // callseq 250, 0
	.param .b64 param0;
	st.param.b64 	[param0], %rd8;
	.param .b64 param1;
	st.param.b64 	[param1], 0;
	.param .b32 retval0;
	call.uni (retval0), 
	vprintf, 
	(
	param0, 
	param1
	);
	ld.param.b32 	%r7, [retval0];
	} // callseq 250
	ld.global.u8 	%rs1, [%rd3];
	ld.global.u8 	%rs2, [%rd3+1];
	ld.global.u8 	%rs3, [%rd3+2];
	ld.global.u8 	%rs4, [%rd3+3];
	ld.global.u8 	%rs5, [%rd3+4];
	ld.global.u8 	%rs6, [%rd3+5];
	ld.global.u8 	%rs7, [%rd3+6];
	ld.global.u8 	%rs8, [%rd3+7];
	ld.global.u8 	%rs9, [%rd3+8];
	ld.global.u8 	%rs10, [%rd3+9];
	ld.global.u8 	%rs11, [%rd3+10];
	ld.global.u8 	%rs12, [%rd3+11];
	ld.global.u8 	%rs13, [%rd3+12];
	ld.global.u8 	%rs14, [%rd3+13];
	ld.global.u8 	%rs15, [%rd3+14];
	ld.global.u8 	%rs16, [%rd3+15];
	ld.global.u8 	%rs17, [%rd3+16];
	ld.global.u8 	%rs18, [%rd3+17];
	ld.global.u8 	%rs19, [%rd3+18];
	ld.global.u8 	%rs20, [%rd3+19];
	ld.global.u8 	%rs21, [%rd3+20];
	ld.global.u8 	%rs22, [%rd3+21];
	ld.global.u8 	%rs23, [%rd3+22];
	ld.global.u8 	%rs24, [%rd3+23];
	ld.global.u8 	%rs25, [%rd3+24];
	ld.global.u8 	%rs26, [%rd3+25];
	ld.global.u8 	%rs27, [%rd3+26];
	ld.global.u8 	%rs28, [%rd3+27];
	ld.global.u8 	%rs29, [%rd3+28];
	ld.global.u8 	%rs30, [%rd3+29];
	ld.global.u8 	%rs31, [%rd3+30];
	ld.global.u8 	%rs32, [%rd3+31];
	ld.global.u8 	%rs33, [%rd3+32];
	ld.global.u8 	%rs34, [%rd3+33];
	ld.global.u8 	%rs35, [%rd3+34];
	ld.global.u8 	%rs36, [%rd3+35];
	ld.global.u8 	%rs37, [%rd3+36];
	ld.global.u8 	%rs38, [%rd3+37];
	ld.global.u8 	%rs39, [%rd3+38];
	ld.global.u8 	%rs40, [%rd3+39];
	mov.u64 	%rd9, $str$1;
	cvta.global.u64 	%rd10, %rd9;
	{ // callseq 251, 0
	.param .b64 param0;
	st.param.b64 	[param0], %rd10;
	.param .b64 param1;
	st.param.b64 	[param1], 0;
	.param .b32 retval0;
	call.uni (retval0), 
	vprintf, 
	(
	param0, 
	param1
	);
	ld.param.b32 	%r9, [retval0];
	} // callseq 251
	cvt.u32.u16 	%r11, %rs1;
	cvt.s32.s8 	%r12, %r11;
	st.local.u32 	[%rd6], %r12;
	mov.u64 	%rd11, $str$2;
	cvta.global.u64 	%rd12, %rd11;
	{ // callseq 252, 0
	.param .b64 param0;
	st.param.b64 	[param0], %rd12;
	.param .b64 param1;
	st.param.b64 	[param1], %rd5;
	.param .b32 retval0;
	call.uni (retval0), 
	vprintf, 
	(
	param0, 
	param1
	);
	ld.param.b32 	%r13, [retval0];
	} // callseq 252
	cvt.u32.u16 	%r15, %rs2;
	cvt.s32.s8 	%r16, %r15;
	st.local.u32 	[%rd6], %r16;
	{ // callseq 253, 0
	.param .b64 param0;
	st.param.b64 	[param0], %rd12;
	.param .b64 param1;
	st.param.b64 	[param1], %rd5;
	.param .b32 retval0;
	call.uni (retval0), 
	vprintf, 
	(
	param0, 
	param1
	);
	ld.param.b32 	%r17, [retval0];
	} // callseq 253
	cvt.u32.u16 	%r19, %rs3;
	cvt.s32.s8 	%r20, %r19;
	st.local.u32 	[%rd6], %r20;
	{ // callseq 254, 0
	.param .b64 param0;
	st.param.b64 	[param0], %rd12;
	.param .b64 param1;
	st.param.b64 	[param1], %rd5;
	.param .b32 retval0;
	call.uni (retval0), 
	vprintf, 
	(
	param0, 
	param1
	);
	ld.param.b32 	%r21, [retval0];
	} // callseq 254
	cvt.u32.u16 	%r23, %rs4;
	cvt.s32.s8 	%r24, %r23;
	st.local.u32 	[%rd6], %r24;
	{ // callseq 255, 0
	.param .b64 param0;
	st.param.b64 	[param0], %rd12;
	.param .b64 param1;
	st.param.b64 	[param1], %rd5;
	.param .b32 retval0;
	call.uni (retval0), 
	vprintf, 
	(
	param0, 
	param1
	);
	ld.param.b32 	%r25, [retval0];
	} // callseq 255
	cvt.u32.u16 	%r27, %rs5;
	cvt.s32.s8 	%r28, %r27;
	st.local.u32 	[%rd6], %r28;
	{ // callseq 256, 0
	.param .b64 param0;
	st.param.b64 	[param0], %rd12;
	.param .b64 param1;
	st.param.b64 	[param1], %rd5;
	.param .b32 retval0;
	call.uni (retval0), 
	vprintf, 
	(
	param0, 
	param1
	);
	ld.param.b32 	%r29, [retval0];
	} // callseq 256
	cvt.u32.u16 	%r31, %rs6;
	cvt.s32.s8 	%r32, %r31;
	st.local.u32 	[%rd6], %r32;
	{ // callseq 257, 0
	.param .b64 param0;
	st.param.b64 	[param0], %rd12;
	.param .b64 param1;
	st.param.b64 	[param1], %rd5;
	.param .b32 retval0;
	call.uni (retval0), 
	vprintf, 
	(
	param0, 
	param1
	);
	ld.param.b32 	%r33, [retval0];
	} // callseq 257
	cvt.u32.u16 	%r35, %rs7;
	cvt.s32.s8 	%r36, %r35;
	st.local.u32 	[%rd6], %r36;
	{ // callseq 258, 0
	.param .b64 param0;
	st.param.b64 	[param0], %rd12;
	.param .b64 param1;
	st.param.b64 	[param1], %rd5;
	.param .b32 retval0;
	call.uni (retval0), 
	vprintf, 
	(
	param0, 
	param1
	);
	ld.param.b32 	%r37, [retval0];
	} // callseq 258
	cvt.u32.u16 	%r39, %rs8;
	cvt.s32.s8 	%r40, %r39;
	st.local.u32 	[%rd6], %r40;
	{ // callseq 259, 0
	.param .b64 param0;
	st.param.b64 	[param0], %rd12;
	.param .b64 param1;
	st.param.b64 	[param1], %rd5;
	.param .b32 retval0;
	call.uni (retval0), 
	vprintf, 
	(
	param0, 
	param1
	);
	ld.param.b32 	%r41, [retval0];
	} // callseq 259
	cvt.u32.u16 	%r43, %rs9;
	cvt.s32.s8 	%r44, %r43;
	st.local.u32 	[%rd6], %r44;
	{ // callseq 260, 0
	.param .b64 param0;
	st.param.b64 	[param0], %rd12;
	.param .b64 param1;
	st.param.b64 	[param1], %rd5;
	.param .b32 retval0;
	call.uni (retval0), 
	vprintf, 
	(
	param0, 
	param1
	);
	ld.param.b32 	%r45, [retval0];
	} // callseq 260
	cvt.u32.u16 	%r47, %rs10;
	cvt.s32.s8 	%r48, %r47;
	st.local.u32 	[%rd6], %r48;
	{ // callseq 261, 0
	.param .b64 param0;
	st.param.b64 	[param0], %rd12;
	.param .b64 param1;
	st.param.b64 	[param1], %rd5;
	.param .b32 retval0;
	call.uni (retval0), 
	vprintf, 
	(
	param0, 
	param1
	);
	ld.param.b32 	%r49, [retval0];
	} // callseq 261
	cvt.u32.u16 	%r51, %rs11;
	cvt.s32.s8 	%r52, %r51;
	st.local.u32 	[%rd6], %r52;
	{ // callseq 262, 0
	.param .b64 param0;
	st.param.b64 	[param0], %rd12;
	.param .b64 param1;
	st.param.b64 	[param1], %rd5;
	.param .b32 retval0;
	call.uni (retval0), 
	vprintf, 
	(
	param0, 
	param1
	);
	ld.param.b32 	%r53, [retval0];
	} // callseq 262
	cvt.u32.u16 	%r55, %rs12;
	cvt.s32.s8 	%r56, %r55;
	st.local.u32 	[%rd6], %r56;
	{ // callseq 263, 0
	.param .b64 param0;
	st.param.b64 	[param0], %rd12;
	.param .b64 param1;
	st.param.b64 	[param1], %rd5;
	.param .b32 retval0;
	call.uni (retval0), 
	vprintf, 
	(
	param0, 
	param1
	);
	ld.param.b32 	%r57, [retval0];
	} // callseq 263
	cvt.u32.u16 	%r59, %rs13;
	cvt.s32.s8 	%r60, %r59;
	st.local.u32 	[%rd6], %r60;
	{ // callseq 264, 0
	.param .b64 param0;
	st.param.b64 	[param0], %rd12;
	.param .b64 param1;
	st.param.b64 	[param1], %rd5;
	.param .b32 retval0;
	call.uni (retval0), 
	vprintf, 
	(
	param0, 
	param1
	);
	ld.param.b32 	%r61, [retval0];
	} // callseq 264
	cvt.u32.u16 	%r63, %rs14;
	cvt.s32.s8 	%r64, %r63;
	st.local.u32 	[%rd6], %r64;
	{ // callseq 265, 0
	.param .b64 param0;
	st.param.b64 	[param0], %rd12;
	.param .b64 param1;
	st.param.b64 	[param1], %rd5;
	.param .b32 retval0;
	call.uni (retval0), 
	vprintf, 
	(
	param0, 
	param1
	);
	ld.param.b32 	%r65, [retval0];
	} // callseq 265
	cvt.u32.u16 	%r67, %rs15;
	cvt.s32.s8 	%r68, %r67;
	st.local.u32 	[%rd6], %r68;
	{ // callseq 266, 0
	.param .b64 param0;
	st.param.b64 	[param0], %rd12;
	.param .b64 param1;
	st.param.b64 	[param1], %rd5;
	.param .b32 retval0;
	call.uni (retval0), 
	vprintf, 
	(
	param0, 
	param1
	);
	ld.param.b32 	%r69, [retval0];
	} // callseq 266
	cvt.u32.u16 	%r71, %rs16;
	cvt.s32.s8 	%r72, %r71;
	st.local.u32 	[%rd6], %r72;
	{ // callseq 267, 0
	.param .b64 param0;
	st.param.b64 	[param0], %rd12;
	.param .b64 param1;
	st.param.b64 	[param1], %rd5;
	.param .b32 retval0;
	call.uni (retval0), 
	vprintf, 
	(
	param0, 
	param1
	);
	ld.param.b32 	%r73, [retval0];
	} // callseq 267
	cvt.u32.u16 	%r75, %rs17;
	cvt.s32.s8 	%r76, %r75;
	st.local.u32 	[%rd6], %r76;
	{ // callseq 268, 0
	.param .b64 param0;
	st.param.b64 	[param0], %rd12;
	.param .b64 param1;
	st.param.b64 	[param1], %rd5;
	.param .b32 retval0;
	call.uni (retval0), 
	vprintf, 
	(
	param0, 
	param1
	);
	ld.param.b32 	%r77, [retval0];
	} // callseq 268
	cvt.u32.u16 	%r79, %rs18;
	cvt.s32.s8 	%r80, %r79;
	st.local.u32 	[%rd6], %r80;
	{ // callseq 269, 0
	.param .b64 param0;
	st.param.b64 	[param0], %rd12;
	.param .b64 param1;
	st.param.b64 	[param1], %rd5;
	.param .b32 retval0;
	call.uni (retval0), 
	vprintf, 
	(
	param0, 
	param1
	);
	ld.param.b32 	%r81, [retval0];
	} // callseq 269
	cvt.u32.u16 	%r83, %rs19;
	cvt.s32.s8 	%r84, %r83;
	st.local.u32 	[%rd6], %r84;
	{ // callseq 270, 0
	.param .b64 param0;
	st.param.b64 	[param0], %rd12;
	.param .b64 param1;
	st.param.b64 	[param1], %rd5;
	.param .b32 retval0;
	call.uni (retval0), 
	vprintf, 
	(
	param0, 
	param1
	);
	ld.param.b32 	%r85, [retval0];
	} // callseq 270
	cvt.u32.u16 	%r87, %rs20;
	cvt.s32.s8 	%r88, %r87;
	st.local.u32 	[%rd6], %r88;
	{ // callseq 271, 0
	.param .b64 param0;
	st.param.b64 	[param0], %rd12;
	.param .b64 param1;
	st.param.b64 	[param1], %rd5;
	.param .b32 retval0;
	call.uni (retval0), 
	vprintf, 
	(
	param0, 
	param1
	);
	ld.param.b32 	%r89, [retval0];
	} // callseq 271
	cvt.u32.u16 	%r91, %rs21;
	cvt.s32.s8 	%r92, %r91;
	st.local.u32 	[%rd6], %r92;
	{ // callseq 272, 0
	.param .b64 param0;
	st.param.b64 	[param0], %rd12;
	.param .b64 param1;
	st.param.b64 	[param1], %rd5;
	.param .b32 retval0;
	call.uni (retval0), 
	vprintf, 
	(
	param0, 
	param1
	);
	ld.param.b32 	%r93, [retval0];
	} // callseq 272
	cvt.u32.u16 	%r95, %rs22;
	cvt.s32.s8 	%r96, %r95;
	st.local.u32 	[%rd6], %r96;
	{ // callseq 273, 0
	.param .b64 param0;
	st.param.b64 	[param0], %rd12;
	.param .b64 param1;
	st.param.b64 	[param1], %rd5;
	.param .b32 retval0;
	call.uni (retval0), 
	vprintf, 
	(
	param0, 
	param1
	);
	ld.param.b32 	%r97, [retval0];
	} // callseq 273
	cvt.u32.u16 	%r99, %rs23;
	cvt.s32.s8 	%r100, %r99;
	st.local.u32 	[%rd6], %r100;
	{ // callseq 274, 0
	.param .b64 param0;
	st.param.b64 	[param0], %rd12;
	.param .b64 param1;
	st.param.b64 	[param1], %rd5;
	.param .b32 retval0;
	call.uni (retval0), 
	vprintf, 
	(
	param0, 
	param1
	);
	ld.param.b32 	%r101, [retval0];
	} // callseq 274
	cvt.u32.u16 	%r103, %rs24;
	cvt.s32.s8 	%r104, %r103;
	st.local.u32 	[%rd6], %r104;
	{ // callseq 275, 0
	.param .b64 param0;
	st.param.b64 	[param0], %rd12;
	.param .b64 param1;
	st.param.b64 	[param1], %rd5;
	.param .b32 retval0;
	call.uni (retval0), 
	vprintf, 
	(
	param0, 
	param1
	);
	ld.param.b32 	%r105, [retval0];
	} // callseq 275
	cvt.u32.u16 	%r107, %rs25;
	cvt.s32.s8 	%r108, %r107;
	st.local.u32 	[%rd6], %r108;
	{ // callseq 276, 0
	.param .b64 param0;
	st.param.b64 	[param0], %rd12;
	.param .b64 param1;
	st.param.b64 	[param1], %rd5;
	.param .b32 retval0;
	call.uni (retval0), 
	vprintf, 
	(
	param0, 
	param1
	);
	ld.param.b32 	%r109, [retval0];
	} // callseq 276
	cvt.u32.u16 	%r111, %rs26;
	cvt.s32.s8 	%r112, %r111;
	st.local.u32 	[%rd6], %r112;
	{ // callseq 277, 0
	.param .b64 param0;
	st.param.b64 	[param0], %rd12;
	.param .b64 param1;
	st.param.b64 	[param1], %rd5;
	.param .b32 retval0;
	call.uni (retval0), 
	vprintf, 
	(
	param0, 
	param1
	);
	ld.param.b32 	%r113, [retval0];
	} // callseq 277
	cvt.u32.u16 	%r115, %rs27;
	cvt.s32.s8 	%r116, %r115;
	st.local.u32 	[%rd6], %r116;
	{ // callseq 278, 0
	.param .b64 param0;
	st.param.b64 	[param0], %rd12;
	.param .b64 param1;
	st.param.b64 	[param1], %rd5;
	.param .b32 retval0;
	call.uni (retval0), 
	vprintf, 
	(
	param0, 
	param1
	);
	ld.param.b32 	%r117, [retval0];
	} // callseq 278
	cvt.u32.u16 	%r119, %rs28;
	cvt.s32.s8 	%r120, %r119;
	st.local.u32 	[%rd6], %r120;
	{ // callseq 279, 0
	.param .b64 param0;
	st.param.b64 	[param0], %rd12;
	.param .b64 param1;
	st.param.b64 	[param1], %rd5;
	.param .b32 retval0;
	call.uni (retval0), 
	vprintf, 
	(
	param0, 
	param1
	);
	ld.param.b32 	%r121, [retval0];
	} // callseq 279
	cvt.u32.u16 	%r123, %rs29;
	cvt.s32.s8 	%r124, %r123;
	st.local.u32 	[%rd6], %r124;
	{ // callseq 280, 0
	.param .b64 param0;
	st.param.b64 	[param0], %rd12;
	.param .b64 param1;
	st.param.b64 	[param1], %rd5;
	.param .b32 retval0;
	call.uni (retval0), 
	vprintf, 
	(
	param0, 
	param1
	);
	ld.param.b32 	%r125, [retval0];
	} // callseq 280
	cvt.u32.u16 	%r127, %rs30;
	cvt.s32.s8 	%r128, %r127;
	st.local.u32 	[%rd6], %r128;
	{ // callseq 281, 0
	.param .b64 param0;
	st.param.b64 	[param0], %rd12;
	.param .b64 param1;
	st.param.b64 	[param1], %rd5;
	.param .b32 retval0;
	call.uni (retval0), 
	vprintf, 
	(
	param0, 
	param1
	);
	ld.param.b32 	%r129, [retval0];
	} // callseq 281
	cvt.u32.u16 	%r131, %rs31;
	cvt.s32.s8 	%r132, %r131;
	st.local.u32 	[%rd6], %r132;
	{ // callseq 282, 0
	.param .b64 param0;
	st.param.b64 	[param0], %rd12;
	.param .b64 param1;
	st.param.b64 	[param1], %rd5;
	.param .b32 retval0;
	call.uni (retval0), 
	vprintf, 
	(
	param0, 
	param1
	);
	ld.param.b32 	%r133, [retval0];
	} // callseq 282
	cvt.u32.u16 	%r135, %rs32;
	cvt.s32.s8 	%r136, %r135;
	st.local.u32 	[%rd6], %r136;
	{ // callseq 283, 0
	.param .b64 param0;
	st.param.b64 	[param0], %rd12;
	.param .b64 param1;
	st.param.b64 	[param1], %rd5;
	.param .b32 retval0;
	call.uni (retval0), 
	vprintf, 
	(
	param0, 
	param1
	);
	ld.param.b32 	%r137, [retval0];
	} // callseq 283
	cvt.u32.u16 	%r139, %rs33;
	cvt.s32.s8 	%r140, %r139;
	st.local.u32 	[%rd6], %r140;
	{ // callseq 284, 0
	.param .b64 param0;
	st.param.b64 	[param0], %rd12;
	.param .b64 param1;
	st.param.b64 	[param1], %rd5;
	.param .b32 retval0;
	call.uni (retval0), 
	vprintf, 
	(
	param0, 
	param1
	);
	ld.param.b32 	%r141, [retval0];
	} // callseq 284
	cvt.u32.u16 	%r143, %rs34;
	cvt.s32.s8 	%r144, %r143;
	st.local.u32 	[%rd6], %r144;
	{ // callseq 285, 0
	.param .b64 param0;
	st.param.b64 	[param0], %rd12;
	.param .b64 param1;
	st.param.b64 	[param1], %rd5;
	.param .b32 retval0;
	call.uni (retval0), 
	vprintf, 
	(
	param0, 
	param1
	);
	ld.param.b32 	%r145, [retval0];
	} // callseq 285
	cvt.u32.u16 	%r147, %rs35;
	cvt.s32.s8 	%r148, %r147;
	st.local.u32 	[%rd6], %r148;
	{ // callseq 286, 0
	.param .b64 param0;
	st.param.b64 	[param0], %rd12;
	.param .b64 param1;
	st.param.b64 	[param1], %rd5;
	.param .b32 retval0;
	call.uni (retval0), 
	vprintf, 
	(
	param0, 
	param1
	);
	ld.param.b32 	%r149, [retval0];
	} // callseq 286
	cvt.u32.u16 	%r151, %rs36;
	cvt.s32.s8 	%r152, %r151;
	st.local.u32 	[%rd6], %r152;
	{ // callseq 287, 0
	.param .b64 param0;
	st.param.b64 	[param0], %rd12;
	.param .b64 param1;
	st.param.b64 	[param1], %rd5;
	.param .b32 retval0;
	call.uni (retval0), 
	vprintf, 
	(
	param0, 
	param1
	);
	ld.param.b32 	%r153, [retval0];
	} // callseq 287
	cvt.u32.u16 	%r155, %rs37;
	cvt.s32.s8 	%r156, %r155;
	st.local.u32 	[%rd6], %r156;
	{ // callseq 288, 0
	.param .b64 param0;
	st.param.b64 	[param0], %rd12;
	.param .b64 param1;
	st.param.b64 	[param1], %rd5;
	.param .b32 retval0;
	call.uni (retval0), 
	vprintf, 
	(
	param0, 
	param1
	);
	ld.param.b32 	%r157, [retval0];
	} // callseq 288
	cvt.u32.u16 	%r159, %rs38;
	cvt.s32.s8 	%r160, %r159;
	st.local.u32 	[%rd6], %r160;
	{ // callseq 289, 0
	.param .b64 param0;
	st.param.b64 	[param0], %rd12;
	.param .b64 param1;
	st.param.b64 	[param1], %rd5;
	.param .b32 retval0;
	call.uni (retval0), 
	vprintf, 
	(
	param0, 
	param1
	);
	ld.param.b32 	%r161, [retval0];
	} // callseq 289
	cvt.u32.u16 	%r163, %rs39;
	cvt.s32.s8 	%r164, %r163;
	st.local.u32 	[%rd6], %r164;
	{ // callseq 290, 0
	.param .b64 param0;
	st.param.b64 	[param0], %rd12;
	.param .b64 param1;
	st.param.b64 	[param1], %rd5;
	.param .b32 retval0;
	call.uni (retval0), 
	vprintf, 
	(
	param0, 
	param1
	);
	ld.param.b32 	%r165, [retval0];
	} // callseq 290
	cvt.u32.u16 	%r167, %rs40;
	cvt.s32.s8 	%r168, %r167;
	st.local.u32 	[%rd6], %r168;
	{ // callseq 291, 0
	.param .b64 param0;
	st.param.b64 	[param0], %rd12;
	.param .b64 param1;
	st.param.b64 	[param1], %rd5;
	.param .b32 retval0;
	call.uni (retval0), 
	vprintf, 
	(
	param0, 
	param1
	);
	ld.param.b32 	%r169, [retval0];
	} // callseq 291
	mov.u64 	%rd13, $str$3;
	cvta.global.u64 	%rd14, %rd13;
	{ // callseq 292, 0
	.param .b64 param0;
	st.param.b64 	[param0], %rd14;
	.param .b64 param1;
	st.param.b64 	[param1], 0;
	.param .b32 retval0;
	call.uni (retval0), 
	vprintf, 
	(
	param0, 
	param1
	);
	ld.param.b32 	%r171, [retval0];
	} // callseq 292
	// begin inline asm
	mov.u32 %r1, %clock;
	// end inline asm
	shl.b16 	%rs41, %rs1, 4;
	and.b16  	%rs42, %rs2, 15;
	or.b16  	%rs43, %rs41, %rs42;
	and.b16  	%rs44, %rs43, 255;
	mul.wide.u16 	%r173, %rs44, 256;
	shl.b16 	%rs45, %rs3, 4;
	cvt.u32.u16 	%r174, %rs45;
	and.b32  	%r175, %r174, 240;
	or.b32  	%r176, %r173, %r175;
	and.b16  	%rs46, %rs4, 15;
	cvt.u32.u16 	%r177, %rs46;
	or.b32  	%r178, %r176, %r177;
	shl.b32 	%r179, %r178, 8;
	shl.b16 	%rs47, %rs5, 4;
	cvt.u32.u16 	%r180, %rs47;
	and.b32  	%r181, %r180, 240;
	or.b32  	%r182, %r179, %r181;
	and.b16  	%rs48, %rs6, 15;
	cvt.u32.u16 	%r183, %rs48;
	or.b32  	%r184, %r182, %r183;
	shl.b32 	%r185, %r184, 8;
	shl.b16 	%rs49, %rs7, 4;
	cvt.u32.u16 	%r186, %rs49;
	and.b32  	%r187, %r186, 240;
	or.b32  	%r188, %r185, %r187;
	and.b16  	%rs50, %rs8, 15;
	cvt.u32.u16 	%r189, %rs50;
	or.b32  	%r190, %r188, %r189;
	// begin inline asm
	mov.u32 %r2, %clock;
	// end inline asm
	shl.b16 	%rs51, %rs9, 4;
	and.b16  	%rs52, %rs10, 15;
	or.b16  	%rs53, %rs51, %rs52;
	and.b16  	%rs54, %rs53, 255;
	mul.wide.u16 	%r191, %rs54, 256;
	shl.b16 	%rs55, %rs11, 4;
	cvt.u32.u16 	%r192, %rs55;
	and.b32  	%r193, %r192, 240;
	or.b32  	%r194, %r191, %r193;
	and.b16  	%rs56, %rs12, 15;
	cvt.u32.u16 	%r195, %rs56;
	or.b32  	%r196, %r194, %r195;
	shl.b32 	%r197, %r196, 8;
	shl.b16 	%rs57, %rs13, 4;
	cvt.u32.u16 	%r198, %rs57;
	and.b32  	%r199, %r198, 240;
	or.b32  	%r200, %r197, %r199;
	and.b16  	%rs58, %rs14, 15;
	cvt.u32.u16 	%r201, %rs58;
	or.b32  	%r202, %r200, %r201;
	shl.b32 	%r203, %r202, 8;
	shl.b16 	%rs59, %rs15, 4;
	cvt.u32.u16 	%r204, %rs59;
	and.b32  	%r205, %r204, 240;
	or.b32  	%r206, %r203, %r205;
	and.b16  	%rs60, %rs16, 15;
	cvt.u32.u16 	%r207, %rs60;
	or.b32  	%r208, %r206, %r207;
	// begin inline asm
	mov.u32 %r3, %clock;
	// end inline asm
	shl.b16 	%rs61, %rs17, 4;
	and.b16  	%rs62, %rs18, 15;
	or.b16  	%rs63, %rs61, %rs62;
	and.b16  	%rs64, %rs63, 255;
	mul.wide.u16 	%r209, %rs64, 256;
	shl.b16 	%rs65, %rs19, 4;
	cvt.u32.u16 	%r210, %rs65;
	and.b32  	%r211, %r210, 240;
	or.b32  	%r212, %r209, %r211;
	and.b16  	%rs66, %rs20, 15;
	cvt.u32.u16 	%r213, %rs66;
	or.b32  	%r214, %r212, %r213;
	shl.b32 	%r215, %r214, 8;
	shl.b16 	%rs67, %rs21, 4;
	cvt.u32.u16 	%r216, %rs67;
	and.b32  	%r217, %r216, 240;
	or.b32  	%r218, %r215, %r217;
	and.b16  	%rs68, %rs22, 15;
	cvt.u32.u16 	%r219, %rs68;
	or.b32  	%r220, %r218, %r219;
	shl.b32 	%r221, %r220, 8;
	shl.b16 	%rs69, %rs23, 4;
	cvt.u32.u16 	%r222, %rs69;
	and.b32  	%r223, %r222, 240;
	or.b32  	%r224, %r221, %r223;
	and.b16  	%rs70, %rs24, 15;
	cvt.u32.u16 	%r225, %rs70;
	or.b32  	%r226, %r224, %r225;
	// begin inline asm
	mov.u32 %r4, %clock;
	// end inline asm
	shl.b16 	%rs71, %rs25, 4;
	and.b16  	%rs72, %rs26, 15;
	or.b16  	%rs73, %rs71, %rs72;
	and.b16  	%rs74, %rs73, 255;
	mul.wide.u16 	%r227, %rs74, 256;
	shl.b16 	%rs75, %rs27, 4;
	cvt.u32.u16 	%r228, %rs75;
	and.b32  	%r229, %r228, 240;
	or.b32  	%r230, %r227, %r229;
	and.b16  	%rs76, %rs28, 15;
	cvt.u32.u16 	%r231, %rs76;
	or.b32  	%r232, %r230, %r231;
	shl.b32 	%r233, %r232, 8;
	shl.b16 	%rs77, %rs29, 4;
	cvt.u32.u16 	%r234, %rs77;
	and.b32  	%r235, %r234, 240;
	or.b32  	%r236, %r233, %r235;
	and.b16  	%rs78, %rs30, 15;
	cvt.u32.u16 	%r237, %rs78;
	or.b32  	%r238, %r236, %r237;
	shl.b32 	%r239, %r238, 8;
	shl.b16 	%rs79, %rs31, 4;
	cvt.u32.u16 	%r240, %rs79;
	and.b32  	%r241, %r240, 240;
	or.b32  	%r242, %r239, %r241;
	and.b16  	%rs80, %rs32, 15;
	cvt.u32.u16 	%r243, %rs80;
	or.b32  	%r244, %r242, %r243;
	// begin inline asm
	mov.u32 %r5, %clock;
	// end inline asm
	shl.b16 	%rs81, %rs33, 4;
	and.b16  	%rs82, %rs34, 15;
	or.b16  	%rs83, %rs81, %rs82;
	and.b16  	%rs84, %rs83, 255;
	mul.wide.u16 	%r245, %rs84, 256;
	shl.b16 	%rs85, %rs35, 4;
	cvt.u32.u16 	%r246, %rs85;
	and.b32  	%r247, %r246, 240;
	or.b32  	%r248, %r245, %r247;
	and.b16  	%rs86, %rs36, 15;
	cvt.u32.u16 	%r249, %rs86;
	or.b32  	%r250, %r248, %r249;
	shl.b32 	%r251, %r250, 8;
	shl.b16 	%rs87, %rs37, 4;
	cvt.u32.u16 	%r252, %rs87;
	and.b32  	%r253, %r252, 240;
	or.b32  	%r254, %r251, %r253;
	and.b16  	%rs88, %rs38, 15;
	cvt.u32.u16 	%r255, %rs88;
	or.b32  	%r256, %r254, %r255;
	shl.b32 	%r257, %r256, 8;
	shl.b16 	%rs89, %rs39, 4;
	cvt.u32.u16 	%r258, %rs89;
	and.b32  	%r259, %r258, 240;
	or.b32  	%r260, %r257, %r259;
	and.b16  	%rs90, %rs40, 15;
	cvt.u32.u16 	%r261, %rs90;
	or.b32  	%r262, %r260, %r261;
	// begin inline asm
	mov.u32 %r6, %clock;
	// end inline asm
	st.global.u32 	[%rd4], %r190;
	st.global.u32 	[%rd4+4], %r208;
	st.global.u32 	[%rd4+8], %r226;
	st.global.u32 	[%rd4+12], %r244;
	st.global.u32 	[%rd4+16], %r262;
	mov.u32 	%r263, %tid.x;
	st.local.u32 	[%rd6], %r263;
	mov.u64 	%rd15, $str$4;
	cvta.global.u64 	%rd16, %rd15;
	{ // callseq 293, 0
	.param .b64 param0;
	st.param.b64 	[param0], %rd16;
	.param .b64 param1;
	st.param.b64 	[param1], %rd5;
	.param .b32 retval0;
	call.uni (retval0), 
	vprintf, 
	(
	param0, 
	param1
	);
	ld.param.b32 	%r264, [retval0];
	} // callseq 293
	sub.s32 	%r266, %r2, %r1;
	st.local.u32 	[%rd6], %r266;
	mov.u64 	%rd17, $str$5;
	cvta.global.u64 	%rd18, %rd17;
	{ // callseq 294, 0
	.param .b64 param0;
	st.param.b64 	[param0], %rd18;
	.param .b64 param1;
	st.param.b64 	[param1], %rd5;
	.param .b32 retval0;
	call.uni (retval0), 
	vprintf, 
	(
	param0, 
	param1
	);
	ld.param.b32 	%r267, [retval0];
	} // callseq 294
	sub.s32 	%r269, %r3, %r1;
	st.local.u32 	[%rd6], %r269;
	{ // callseq 295, 0
	.param .b64 param0;
	st.param.b64 	[param0], %rd18;
	.param .b64 param1;
	st.param.b64 	[param1], %rd5;
	.param .b32 retval0;
	call.uni (retval0), 
	vprintf, 
	(
	param0, 
	param1
	);
	ld.param.b32 	%r270, [retval0];
	} // callseq 295
	sub.s32 	%r272, %r4, %r1;
	st.local.u32 	[%rd6], %r272;
	{ // callseq 296, 0
	.param .b64 param0;
	st.param.b64 	[param0], %rd18;
	.param .b64 param1;
	st.param.b64 	[param1], %rd5;
	.param .b32 retval0;
	call.uni (retval0), 
	vprintf, 
	(
	param0, 
	param1
	);
	ld.param.b32 	%r273, [retval0];
	} // callseq 296
	sub.s32 	%r275, %r5, %r1;
	st.local.u32 	[%rd6], %r275;
	{ // callseq 297, 0
	.param .b64 param0;
	st.param.b64 	[param0], %rd18;
	.param .b64 param1;
	st.param.b64 	[param1], %rd5;
	.param .b32 retval0;
	call.uni (retval0), 
	vprintf, 
	(
	param0, 
	param1
	);
	ld.param.b32 	%r276, [retval0];
	} // callseq 297
	sub.s32 	%r278, %r6, %r1;
	st.local.u32 	[%rd6], %r278;
	{ // callseq 298, 0
	.param .b64 param0;
	st.param.b64 	[param0], %rd18;
	.param .b64 param1;
	st.param.b64 	[param1], %rd5;
	.param .b32 retval0;
	call.uni (retval0), 
	vprintf, 
	(
	param0, 
	param1
	);
	ld.param.b32 	%r279, [retval0];
	} // callseq 298
	mov.u64 	%rd19, $str$6;
	cvta.global.u64 	%rd20, %rd19;
	{ // callseq 299, 0
	.param .b64 param0;
	st.param.b64 	[param0], %rd20;
	.param .b64 param1;
	st.param.b64 	[param1], 0;
	.param .b32 retval0;
	call.uni (retval0), 
	vprintf, 
	(
	param0, 
	param1
	);
	ld.param.b32 	%r281, [retval0];
	} // callseq 299
	ret;

}


// ===== COMPILED SASS (sm_100) =====

	.target	sm_100

	.elftype	@"ET_EXEC"


//--------------------- .note.nv.tkinfo           --------------------------
	.section	.note.nv.tkinfo,"",@"SHT_NOTE"
	.sectionflags	@"SHF_NOTE_NV_TKINFO"
	.tkinfo
        /*0018*/ 	.word	0x00000002
        /*0030*/ 	.string	""
        /*0030*/ 	.string	"ptxas"
        /*0030*/ 	.string	"Cuda compilation tools, release 13.0, V13.0.88"
        /*0030*/ 	.string	"Build cuda_13.0.r13.0/compiler.36424714_0"
        /*0030*/ 	.string	"-arch sm_100 -m 64 "



//--------------------- .note.nv.cuinfo           --------------------------
	.section	.note.nv.cuinfo,"",@"SHT_NOTE"
	.sectionflags	@"SHF_NOTE_NV_CUINFO"
        /*0018*/ 	.short	0x0002
        /*001a*/ 	.short	0x0064
        /*001c*/ 	.short	0x0082
	.zero		2


//--------------------- .nv.info                  --------------------------
	.section	.nv.info,"",@"SHT_CUDA_INFO"
	.align	4


	//----- nvinfo : EIATTR_REGCOUNT
	.align		4
        /*0000*/ 	.byte	0x04, 0x2f
        /*0002*/ 	.short	(.L_13 - .L_12)
	.align		4
.L_12:
        /*0004*/ 	.word	index@(_Z12pack32to4cvtPiPj)
        /*0008*/ 	.word	0x0000003f


	//----- nvinfo : EIATTR_FRAME_SIZE
	.align		4
.L_13:
        /*000c*/ 	.byte	0x04, 0x11
        /*000e*/ 	.short	(.L_15 - .L_14)
	.align		4
.L_14:
        /*0010*/ 	.word	index@(_Z12pack32to4cvtPiPj)
        /*0014*/ 	.word	0x00000008


	//----- nvinfo : EIATTR_REGCOUNT
	.align		4
.L_15:
        /*0018*/ 	.byte	0x04, 0x2f
        /*001a*/ 	.short	(.L_17 - .L_16)
	.align		4
.L_16:
        /*001c*/ 	.word	index@(_Z14pack32to4logicPiPj)
        /*0020*/ 	.word	0x0000003f


	//----- nvinfo : EIATTR_FRAME_SIZE
	.align		4
.L_17:
        /*0024*/ 	.byte	0x04, 0x11
        /*0026*/ 	.short	(.L_19 - .L_18)
	.align		4
.L_18:
        /*0028*/ 	.word	index@(_Z14pack32to4logicPiPj)
        /*002c*/ 	.word	0x00000008


	//----- nvinfo : EIATTR_REGCOUNT
	.align		4
.L_19:
        /*0030*/ 	.byte	0x04, 0x2f
        /*0032*/ 	.short	(.L_21 - .L_20)
	.align		4
.L_20:
        /*0034*/ 	.word	index@(_Z15pack32to4simplePiPj)
        /*0038*/ 	.word	0x0000003f


	//----- nvinfo : EIATTR_FRAME_SIZE
	.align		4
.L_21:
        /*003c*/ 	.byte	0x04, 0x11
        /*003e*/ 	.short	(.L_23 - .L_22)
	.align		4
.L_22:
        /*0040*/ 	.word	index@(_Z15pack32to4simplePiPj)
        /*0044*/ 	.word	0x00000008


	//----- nvinfo : EIATTR_REGCOUNT
	.align		4
.L_23:
        /*0048*/ 	.byte	0x04, 0x2f
        /*004a*/ 	.short	(.L_25 - .L_24)
	.align		4
.L_24:
        /*004c*/ 	.word	index@(_Z11pack8to4cvtPaPj)
        /*0050*/ 	.word	0x0000003f


	//----- nvinfo : EIATTR_FRAME_SIZE
	.align		4
.L_25:
        /*0054*/ 	.byte	0x04, 0x11
        /*0056*/ 	.short	(.L_27 - .L_26)
	.align		4
.L_26:
        /*0058*/ 	.word	index@(_Z11pack8to4cvtPaPj)
        /*005c*/ 	.word	0x00000008


	//----- nvinfo : EIATTR_REGCOUNT
	.align		4
.L_27:
        /*0060*/ 	.byte	0x04, 0x2f
        /*0062*/ 	.short	(.L_29 - .L_28)
	.align		4
.L_28:
        /*0064*/ 	.word	index@(_Z13pack8to4logicPaPj)
        /*0068*/ 	.word	0x0000003f


	//----- nvinfo : EIATTR_FRAME_SIZE
	.align		4
.L_29:
        /*006c*/ 	.byte	0x04, 0x11
        /*006e*/ 	.short	(.L_31 - .L_30)
	.align		4
.L_30:
        /*0070*/ 	.word	index@(_Z13pack8to4logicPaPj)
        /*0074*/ 	.word	0x00000008


	//----- nvinfo : EIATTR_REGCOUNT
	.align		4
.L_31:
        /*0078*/ 	.byte	0x04, 0x2f
        /*007a*/ 	.short	(.L_33 - .L_32)
	.align		4
.L_32:
        /*007c*/ 	.word	index@(_Z14pack8to4simplePaPj)
        /*0080*/ 	.word	0x0000003f


	//----- nvinfo : EIATTR_FRAME_SIZE
	.align		4
.L_33:
        /*0084*/ 	.byte	0x04, 0x11
        /*0086*/ 	.short	(.L_35 - .L_34)
	.align		4
.L_34:
        /*0088*/ 	.word	index@(_Z14pack8to4simplePaPj)
        /*008c*/ 	.word	0x00000008


	//----- nvinfo : EIATTR_MIN_STACK_SIZE
	.align		4
.L_35:
        /*0090*/ 	.byte	0x04, 0x12
        /*0092*/ 	.short	(.L_37 - .L_36)
	.align		4
.L_36:
        /*0094*/ 	.word	index@(_Z14pack8to4simplePaPj)
        /*0098*/ 	.word	0x00000008


	//----- nvinfo : EIATTR_MIN_STACK_SIZE
	.align		4
.L_37:
        /*009c*/ 	.byte	0x04, 0x12
        /*009e*/ 	.short	(.L_39 - .L_38)
	.align		4
.L_38:
        /*00a0*/ 	.word	index@(_Z13pack8to4logicPaPj)
        /*00a4*/ 	.word	0x00000008


	//----- nvinfo : EIATTR_MIN_STACK_SIZE
	.align		4
.L_39:
        /*00a8*/ 	.byte	0x04, 0x12
        /*00aa*/ 	.short	(.L_41 - .L_40)
	.align		4
.L_40:
        /*00ac*/ 	.word	index@(_Z11pack8to4cvtPaPj)
        /*00b0*/ 	.word	0x00000008


	//----- nvinfo : EIATTR_MIN_STACK_SIZE
	.align		4
.L_41:
        /*00b4*/ 	.byte	0x04, 0x12
        /*00b6*/ 	.short	(.L_43 - .L_42)
	.align		4
.L_42:
        /*00b8*/ 	.word	index@(_Z15pack32to4simplePiPj)
        /*00bc*/ 	.word	0x00000008


	//----- nvinfo : EIATTR_MIN_STACK_SIZE
	.align		4
.L_43:
        /*00c0*/ 	.byte	0x04, 0x12
        /*00c2*/ 	.short	(.L_45 - .L_44)
	.align		4
.L_44:
        /*00c4*/ 	.word	index@(_Z14pack32to4logicPiPj)
        /*00c8*/ 	.word	0x00000008


	//----- nvinfo : EIATTR_MIN_STACK_SIZE
	.align		4
.L_45:
        /*00cc*/ 	.byte	0x04, 0x12
        /*00ce*/ 	.short	(.L_47 - .L_46)
	.align		4
.L_46:
        /*00d0*/ 	.word	index@(_Z12pack32to4cvtPiPj)
        /*00d4*/ 	.word	0x00000008
.L_47:


//--------------------- .nv.compat                --------------------------
	.section	.nv.compat,"",@"SHT_CUDA_COMPAT_INFO"
	.align	4
        /*0000*/ 	.byte	0x02, 0x09, 0x00, 0x00, 0x02, 0x02, 0x01, 0x00, 0x02, 0x05, 0x05, 0x00, 0x03, 0x07, 0x01, 0x01
        /*0010*/ 	.byte	0x02, 0x03, 0x00, 0x00, 0x02, 0x06, 0x01, 0x00, 0x04, 0x0b, 0x08, 0x00, 0x09, 0x00, 0x00, 0x00
        /*0020*/ 	.byte	0x00, 0x00, 0x00, 0x00


//--------------------- .nv.info._Z14pack8to4simplePaPj --------------------------
	.section	.nv.info._Z14pack8to4simplePaPj,"",@"SHT_CUDA_INFO"
	.sectionflags	@""
	.align	4


	//----- nvinfo : EIATTR_CUDA_API_VERSION
	.align		4
        /*0000*/ 	.byte	0x04, 0x37
        /*0002*/ 	.short	(.L_49 - .L_48)
.L_48:
        /*0004*/ 	.word	0x00000082


	//----- nvinfo : EIATTR_KPARAM_INFO
	.align		4
.L_49:
        /*0008*/ 	.byte	0x04, 0x17
        /*000a*/ 	.short	(.L_51 - .L_50)
.L_50:
        /*000c*/ 	.word	0x00000000
        /*0010*/ 	.short	0x0001
        /*0012*/ 	.short	0x0008
        /*0014*/ 	.byte	0x00, 0xf5, 0x21, 0x00


	//----- nvinfo : EIATTR_KPARAM_INFO
	.align		4
.L_51:
        /*0018*/ 	.byte	0x04, 0x17
        /*001a*/ 	.short	(.L_53 - .L_52)
.L_52:
        /*001c*/ 	.word	0x00000000
        /*0020*/ 	.short	0x0000
        /*0022*/ 	.short	0x0000
        /*0024*/ 	.byte	0x00, 0xf5, 0x21, 0x00


	//----- nvinfo : EIATTR_SPARSE_MMA_MASK
	.align		4
.L_53:
        /*0028*/ 	.byte	0x03, 0x50
        /*002a*/ 	.short	0x0000


	//----- nvinfo : EIATTR_MAXREG_COUNT
	.align		4
        /*002c*/ 	.byte	0x03, 0x1b
        /*002e*/ 	.short	0x00ff


	//----- nvinfo : EIATTR_EXTERNS
	.align		4
        /*0030*/ 	.byte	0x04, 0x0f
        /*0032*/ 	.short	(.L_55 - .L_54)


	//   ....[0]....
	.align		4
.L_54:
        /*0034*/ 	.word	index@(vprintf)


	//----- nvinfo : EIATTR_MERCURY_ISA_VERSION
	.align		4
.L_55:
        /*0038*/ 	.byte	0x03, 0x5f
        /*003a*/ 	.short	0x0101


	//----- nvinfo : EIATTR_VRC_CTA_INIT_COUNT
	.align		4
        /*003c*/ 	.byte	0x02, 0x4a
	.zero		1
	.zero		1


	//----- nvinfo : EIATTR_SYSCALL_OFFSETS
	.align		4
        /*0040*/ 	.byte	0x04, 0x46
        /*0042*/ 	.short	(.L_57 - .L_56)


	//   ....[0]....
.L_56:
        /*0044*/ 	.word	0x000000e0


	//   ....[1]....
        /*0048*/ 	.word	0x000003f0


	//   ....[2]....
        /*004c*/ 	.word	0x00000490


	//   ....[3]....
        /*0050*/ 	.word	0x00000530


	//   ....[4]....
        /*0054*/ 	.word	0x000005d0


	//   ....[5]....
        /*0058*/ 	.word	0x00000670


	//   ....[6]....
        /*005c*/ 	.word	0x00000710


	//   ....[7]....
        /*0060*/ 	.word	0x000007b0


	//   ....[8]....
        /*0064*/ 	.word	0x00000850


	//   ....[9]....
        /*0068*/ 	.word	0x000008f0


	//   ....[10]....
        /*006c*/ 	.word	0x00000990


	//   ....[11]....
        /*0070*/ 	.word	0x00000a30


	//   ....[12]....
        /*0074*/ 	.word	0x00000ad0


	//   ....[13]....
        /*0078*/ 	.word	0x00000b70


	//   ....[14]....
        /*007c*/ 	.word	0x00000c10


	//   ....[15]....
        /*0080*/ 	.word	0x00000cb0


	//   ....[16]....
        /*0084*/ 	.word	0x00000d50


	//   ....[17]....
        /*0088*/ 	.word	0x00000df0


	//   ....[18]....
        /*008c*/ 	.word	0x00000e90


	//   ....[19]....
        /*0090*/ 	.word	0x00000f30


	//   ....[20]....
        /*0094*/ 	.word	0x00000fd0


	//   ....[21]....
        /*0098*/ 	.word	0x00001070


	//   ....[22]....
        /*009c*/ 	.word	0x00001110


	//   ....[23]....
        /*00a0*/ 	.word	0x000011b0


	//   ....[24]....
        /*00a4*/ 	.word	0x00001250


	//   ....[25]....
        /*00a8*/ 	.word	0x000012f0


	//   ....[26]....
        /*00ac*/ 	.word	0x00001390


	//   ....[27]....
        /*00b0*/ 	.word	0x00001430


	//   ....[28]....
        /*00b4*/ 	.word	0x000014d0


	//   ....[29]....
        /*00b8*/ 	.word	0x00001570


	//   ....[30]....
        /*00bc*/ 	.word	0x00001610


	//   ....[31]....
        /*00c0*/ 	.word	0x000016b0


	//   ....[32]....
        /*00c4*/ 	.word	0x00001750


	//   ....[33]....
        /*00c8*/ 	.word	0x000017f0


	//   ....[34]....
        /*00cc*/ 	.word	0x00001890


	//   ....[35]....
        /*00d0*/ 	.word	0x00001930


	//   ....[36]....
        /*00d4*/ 	.word	0x000019d0


	//   ....[37]....
        /*00d8*/ 	.word	0x00001a70


	//   ....[38]....
        /*00dc*/ 	.word	0x00001b10


	//   ....[39]....
        /*00e0*/ 	.word	0x00001bb0


	//   ....[40]....
        /*00e4*/ 	.word	0x00001c50


	//   ....[41]....
        /*00e8*/ 	.word	0x00001cf0


	//   ....[42]....
        /*00ec*/ 	.word	0x00001d60


	//   ....[43]....
        /*00f0*/ 	.word	0x00002410


	//   ....[44]....
        /*00f4*/ 	.word	0x000024b0


	//   ....[45]....
        /*00f8*/ 	.word	0x00002550


	//   ....[46]....
        /*00fc*/ 	.word	0x000025f0


	//   ....[47]....
        /*0100*/ 	.word	0x00002690


	//   ....[48]....
        /*0104*/ 	.word	0x00002730


	//   ....[49]....
        /*0108*/ 	.word	0x000027a0


	//----- nvinfo : EIATTR_EXIT_INSTR_OFFSETS
	.align		4
.L_57:
        /*010c*/ 	.byte	0x04, 0x1c
        /*010e*/ 	.short	(.L_59 - .L_58)


	//   ....[0]....
.L_58:
        /*0110*/ 	.word	0x000027b0


	//----- nvinfo : EIATTR_CBANK_PARAM_SIZE
	.align		4
.L_59:
        /*0114*/ 	.byte	0x03, 0x19
        /*0116*/ 	.short	0x0010


	//----- nvinfo : EIATTR_PARAM_CBANK
	.align		4
        /*0118*/ 	.byte	0x04, 0x0a
        /*011a*/ 	.short	(.L_61 - .L_60)
	.align		4
.L_60:
        /*011c*/ 	.word	index@(.nv.constant0._Z14pack8to4simplePaPj)
        /*0120*/ 	.short	0x0380
        /*0122*/ 	.short	0x0010


	//----- nvinfo : EIATTR_SW_WAR
	.align		4
.L_61:
        /*0124*/ 	.byte	0x04, 0x36
        /*0126*/ 	.short	(.L_63 - .L_62)
.L_62:
        /*0128*/ 	.word	0x00000008
.L_63:


//--------------------- .nv.info._Z13pack8to4logicPaPj --------------------------
	.section	.nv.info._Z13pack8to4logicPaPj,"",@"SHT_CUDA_INFO"
	.sectionflags	@""
	.align	4


	//----- nvinfo : EIATTR_CUDA_API_VERSION
	.align		4
        /*0000*/ 	.byte	0x04, 0x37
        /*0002*/ 	.short	(.L_65 - .L_64)
.L_64:
        /*0004*/ 	.word	0x00000082


	//----- nvinfo : EIATTR_KPARAM_INFO
	.align		4
.L_65:
        /*0008*/ 	.byte	0x04, 0x17
        /*000a*/ 	.short	(.L_67 - .L_66)
.L_66:
        /*000c*/ 	.word	0x00000000
        /*0010*/ 	.short	0x0001
        /*0012*/ 	.short	0x0008
        /*0014*/ 	.byte	0x00, 0xf5, 0x21, 0x00


	//----- nvinfo : EIATTR_KPARAM_INFO
	.align		4
.L_67:
        /*0018*/ 	.byte	0x04, 0x17
        /*001a*/ 	.short	(.L_69 - .L_68)
.L_68:
        /*001c*/ 	.word	0x00000000
        /*0020*/ 	.short	0x0000
        /*0022*/ 	.short	0x0000
        /*0024*/ 	.byte	0x00, 0xf5, 0x21, 0x00


	//----- nvinfo : EIATTR_SPARSE_MMA_MASK
	.align		4
.L_69:
        /*0028*/ 	.byte	0x03, 0x50
        /*002a*/ 	.short	0x0000


	//----- nvinfo : EIATTR_MAXREG_COUNT
	.align		4
        /*002c*/ 	.byte	0x03, 0x1b
        /*002e*/ 	.short	0x00ff


	//----- nvinfo : EIATTR_EXTERNS
	.align		4
        /*0030*/ 	.byte	0x04, 0x0f
        /*0032*/ 	.short	(.L_71 - .L_70)


	//   ....[0]....
	.align		4
.L_70:
        /*0034*/ 	.word	index@(vprintf)


	//----- nvinfo : EIATTR_MERCURY_ISA_VERSION
	.align		4
.L_71:
        /*0038*/ 	.byte	0x03, 0x5f
        /*003a*/ 	.short	0x0101


	//----- nvinfo : EIATTR_VRC_CTA_INIT_COUNT
	.align		4
        /*003c*/ 	.byte	0x02, 0x4a
	.zero		1
	.zero		1


	//----- nvinfo : EIATTR_SYSCALL_OFFSETS
	.align		4
        /*0040*/ 	.byte	0x04, 0x46
        /*0042*/ 	.short	(.L_73 - .L_72)


	//   ....[0]....
.L_72:
        /*0044*/ 	.word	0x000000e0


	//   ....[1]....
        /*0048*/ 	.word	0x000003f0


	//   ....[2]....
        /*004c*/ 	.word	0x00000480


	//   ....[3]....
        /*0050*/ 	.word	0x00000510


	//   ....[4]....
        /*0054*/ 	.word	0x000005a0


	//   ....[5]....
        /*0058*/ 	.word	0x00000630


	//   ....[6]....
        /*005c*/ 	.word	0x000006c0


	//   ....[7]....
        /*0060*/ 	.word	0x00000750


	//   ....[8]....
        /*0064*/ 	.word	0x000007e0


	//   ....[9]....
        /*0068*/ 	.word	0x00000870


	//   ....[10]....
        /*006c*/ 	.word	0x00000900


	//   ....[11]....
        /*0070*/ 	.word	0x00000990


	//   ....[12]....
        /*0074*/ 	.word	0x00000a20


	//   ....[13]....
        /*0078*/ 	.word	0x00000ab0


	//   ....[14]....
        /*007c*/ 	.word	0x00000b40


	//   ....[15]....
        /*0080*/ 	.word	0x00000bd0


	//   ....[16]....
        /*0084*/ 	.word	0x00000c60


	//   ....[17]....
        /*0088*/ 	.word	0x00000cf0


	//   ....[18]....
        /*008c*/ 	.word	0x00000d80


	//   ....[19]....
        /*0090*/ 	.word	0x00000e10


	//   ....[20]....
        /*0094*/ 	.word	0x00000ea0


	//   ....[21]....
        /*0098*/ 	.word	0x00000f30


	//   ....[22]....
        /*009c*/ 	.word	0x00000fc0


	//   ....[23]....
        /*00a0*/ 	.word	0x00001050


	//   ....[24]....
        /*00a4*/ 	.word	0x000010e0


	//   ....[25]....
        /*00a8*/ 	.word	0x00001170


	//   ....[26]....
        /*00ac*/ 	.word	0x00001200


	//   ....[27]....
        /*00b0*/ 	.word	0x00001290


	//   ....[28]....
        /*00b4*/ 	.word	0x00001320


	//   ....[29]....
        /*00b8*/ 	.word	0x000013b0


	//   ....[30]....
        /*00bc*/ 	.word	0x00001440


	//   ....[31]....
        /*00c0*/ 	.word	0x000014d0


	//   ....[32]....
        /*00c4*/ 	.word	0x00001560


	//   ....[33]....
        /*00c8*/ 	.word	0x000015f0


	//   ....[34]....
        /*00cc*/ 	.word	0x00001680


	//   ....[35]....
        /*00d0*/ 	.word	0x00001710


	//   ....[36]....
        /*00d4*/ 	.word	0x000017a0


	//   ....[37]....
        /*00d8*/ 	.word	0x00001830


	//   ....[38]....
        /*00dc*/ 	.word	0x000018c0


	//   ....[39]....
        /*00e0*/ 	.word	0x00001950


	//   ....[40]....
        /*00e4*/ 	.word	0x000019e0


	//   ....[41]....
        /*00e8*/ 	.word	0x00001a70


	//   ....[42]....
        /*00ec*/ 	.word	0x00001ae0


	//   ....[43]....
        /*00f0*/ 	.word	0x000020f0


	//   ....[44]....
        /*00f4*/ 	.word	0x00002190


	//   ....[45]....
        /*00f8*/ 	.word	0x00002230


	//   ....[46]....
        /*00fc*/ 	.word	0x000022d0


	//   ....[47]....
        /*0100*/ 	.word	0x00002370


	//   ....[48]....
        /*0104*/ 	.word	0x00002410


	//   ....[49]....
        /*0108*/ 	.word	0x00002480


	//----- nvinfo : EIATTR_EXIT_INSTR_OFFSETS
	.align		4
.L_73:
        /*010c*/ 	.byte	0x04, 0x1c
        /*010e*/ 	.short	(.L_75 - .L_74)


	//   ....[0]....
.L_74:
        /*0110*/ 	.word	0x00002490


	//----- nvinfo : EIATTR_CBANK_PARAM_SIZE
	.align		4
.L_75:
        /*0114*/ 	.byte	0x03, 0x19
        /*0116*/ 	.short	0x0010


	//----- nvinfo : EIATTR_PARAM_CBANK
	.align		4
        /*0118*/ 	.byte	0x04, 0x0a
        /*011a*/ 	.short	(.L_77 - .L_76)
	.align		4
.L_76:
        /*011c*/ 	.word	index@(.nv.constant0._Z13pack8to4logicPaPj)
        /*0120*/ 	.short	0x0380
        /*0122*/ 	.short	0x0010


	//----- nvinfo : EIATTR_SW_WAR
	.align		4
.L_77:
        /*0124*/ 	.byte	0x04, 0x36
        /*0126*/ 	.short	(.L_79 - .L_78)
.L_78:
        /*0128*/ 	.word	0x00000008
.L_79:


//--------------------- .nv.info._Z11pack8to4cvtPaPj --------------------------
	.section	.nv.info._Z11pack8to4cvtPaPj,"",@"SHT_CUDA_INFO"
	.sectionflags	@""
	.align	4


	//----- nvinfo : EIATTR_CUDA_API_VERSION
	.align		4
        /*0000*/ 	.byte	0x04, 0x37
        /*0002*/ 	.short	(.L_81 - .L_80)
.L_80:
        /*0004*/ 	.word	0x00000082


	//----- nvinfo : EIATTR_KPARAM_INFO
	.align		4
.L_81:
        /*0008*/ 	.byte	0x04, 0x17
        /*000a*/ 	.short	(.L_83 - .L_82)
.L_82:
        /*000c*/ 	.word	0x00000000
        /*0010*/ 	.short	0x0001
        /*0012*/ 	.short	0x0008
        /*0014*/ 	.byte	0x00, 0xf5, 0x21, 0x00


	//----- nvinfo : EIATTR_KPARAM_INFO
	.align		4
.L_83:
        /*0018*/ 	.byte	0x04, 0x17
        /*001a*/ 	.short	(.L_85 - .L_84)
.L_84:
        /*001c*/ 	.word	0x00000000
        /*0020*/ 	.short	0x0000
        /*0022*/ 	.short	0x0000
        /*0024*/ 	.byte	0x00, 0xf5, 0x21, 0x00


	//----- nvinfo : EIATTR_SPARSE_MMA_MASK
	.align		4
.L_85:
        /*0028*/ 	.byte	0x03, 0x50
        /*002a*/ 	.short	0x0000


	//----- nvinfo : EIATTR_MAXREG_COUNT
	.align		4
        /*002c*/ 	.byte	0x03, 0x1b
        /*002e*/ 	.short	0x00ff


	//----- nvinfo : EIATTR_EXTERNS
	.align		4
        /*0030*/ 	.byte	0x04, 0x0f
        /*0032*/ 	.short	(.L_87 - .L_86)


	//   ....[0]....
	.align		4
.L_86:
        /*0034*/ 	.word	index@(vprintf)


	//----- nvinfo : EIATTR_MERCURY_ISA_VERSION
	.align		4
.L_87:
        /*0038*/ 	.byte	0x03, 0x5f
        /*003a*/ 	.short	0x0101


	//----- nvinfo : EIATTR_VRC_CTA_INIT_COUNT
	.align		4
        /*003c*/ 	.byte	0x02, 0x4a
	.zero		1
	.zero		1


	//----- nvinfo : EIATTR_SYSCALL_OFFSETS
	.align		4
        /*0040*/ 	.byte	0x04, 0x46
        /*0042*/ 	.short	(.L_89 - .L_88)


	//   ....[0]....
.L_88:
        /*0044*/ 	.word	0x000000e0


	//   ....[1]....
        /*0048*/ 	.word	0x000003f0


	//   ....[2]....
        /*004c*/ 	.word	0x00000480


	//   ....[3]....
        /*0050*/ 	.word	0x00000510


	//   ....[4]....
        /*0054*/ 	.word	0x000005a0


	//   ....[5]....
        /*0058*/ 	.word	0x00000630


	//   ....[6]....
        /*005c*/ 	.word	0x000006c0


	//   ....[7]....
        /*0060*/ 	.word	0x00000750


	//   ....[8]....
        /*0064*/ 	.word	0x000007e0


	//   ....[9]....
        /*0068*/ 	.word	0x00000870


	//   ....[10]....
        /*006c*/ 	.word	0x00000900


	//   ....[11]....
        /*0070*/ 	.word	0x00000990


	//   ....[12]....
        /*0074*/ 	.word	0x00000a20


	//   ....[13]....
        /*0078*/ 	.word	0x00000ab0


	//   ....[14]....
        /*007c*/ 	.word	0x00000b40


	//   ....[15]....
        /*0080*/ 	.word	0x00000bd0


	//   ....[16]....
        /*0084*/ 	.word	0x00000c60


	//   ....[17]....
        /*0088*/ 	.word	0x00000cf0


	//   ....[18]....
        /*008c*/ 	.word	0x00000d80


	//   ....[19]....
        /*0090*/ 	.word	0x00000e10


	//   ....[20]....
        /*0094*/ 	.word	0x00000ea0


	//   ....[21]....
        /*0098*/ 	.word	0x00000f30


	//   ....[22]....
        /*009c*/ 	.word	0x00000fc0


	//   ....[23]....
        /*00a0*/ 	.word	0x00001050


	//   ....[24]....
        /*00a4*/ 	.word	0x000010e0


	//   ....[25]....
        /*00a8*/ 	.word	0x00001170


	//   ....[26]....
        /*00ac*/ 	.word	0x00001200


	//   ....[27]....
        /*00b0*/ 	.word	0x00001290


	//   ....[28]....
        /*00b4*/ 	.word	0x00001320


	//   ....[29]....
        /*00b8*/ 	.word	0x000013b0


	//   ....[30]....
        /*00bc*/ 	.word	0x00001440


	//   ....[31]....
        /*00c0*/ 	.word	0x000014d0


	//   ....[32]....
        /*00c4*/ 	.word	0x00001560


	//   ....[33]....
        /*00c8*/ 	.word	0x000015f0


	//   ....[34]....
        /*00cc*/ 	.word	0x00001680


	//   ....[35]....
        /*00d0*/ 	.word	0x00001710


	//   ....[36]....
        /*00d4*/ 	.word	0x000017a0


	//   ....[37]....
        /*00d8*/ 	.word	0x00001830


	//   ....[38]....
        /*00dc*/ 	.word	0x000018c0


	//   ....[39]....
        /*00e0*/ 	.word	0x00001950


	//   ....[40]....
        /*00e4*/ 	.word	0x000019e0


	//   ....[41]....
        /*00e8*/ 	.word	0x00001a70


	//   ....[42]....
        /*00ec*/ 	.word	0x00001ae0


	//   ....[43]....
        /*00f0*/ 	.word	0x00001d80


	//   ....[44]....
        /*00f4*/ 	.word	0x00001e20


	//   ....[45]....
        /*00f8*/ 	.word	0x00001ec0


	//   ....[46]....
        /*00fc*/ 	.word	0x00001f60


	//   ....[47]....
        /*0100*/ 	.word	0x00002000


	//   ....[48]....
        /*0104*/ 	.word	0x000020a0


	//   ....[49]....
        /*0108*/ 	.word	0x00002110


	//----- nvinfo : EIATTR_EXIT_INSTR_OFFSETS
	.align		4
.L_89:
        /*010c*/ 	.byte	0x04, 0x1c
        /*010e*/ 	.short	(.L_91 - .L_90)


	//   ....[0]....
.L_90:
        /*0110*/ 	.word	0x00002120


	//----- nvinfo : EIATTR_CBANK_PARAM_SIZE
	.align		4
.L_91:
        /*0114*/ 	.byte	0x03, 0x19
        /*0116*/ 	.short	0x0010


	//----- nvinfo : EIATTR_PARAM_CBANK
	.align		4
        /*0118*/ 	.byte	0x04, 0x0a
        /*011a*/ 	.short	(.L_93 - .L_92)
	.align		4
.L_92:
        /*011c*/ 	.word	index@(.nv.constant0._Z11pack8to4cvtPaPj)
        /*0120*/ 	.short	0x0380
        /*0122*/ 	.short	0x0010


	//----- nvinfo : EIATTR_SW_WAR
	.align		4
.L_93:
        /*0124*/ 	.byte	0x04, 0x36
        /*0126*/ 	.short	(.L_95 - .L_94)
.L_94:
        /*0128*/ 	.word	0x00000008
.L_95:


//--------------------- .nv.info._Z15pack32to4simplePiPj --------------------------
	.section	.nv.info._Z15pack32to4simplePiPj,"",@"SHT_CUDA_INFO"
	.sectionflags	@""
	.align	4


	//----- nvinfo : EIATTR_CUDA_API_VERSION
	.align		4
        /*0000*/ 	.byte	0x04, 0x37
        /*0002*/ 	.short	(.L_97 - .L_96)
.L_96:
        /*0004*/ 	.word	0x00000082


	//----- nvinfo : EIATTR_KPARAM_INFO
	.align		4
.L_97:
        /*0008*/ 	.byte	0x04, 0x17
        /*000a*/ 	.short	(.L_99 - .L_98)
.L_98:
        /*000c*/ 	.word	0x00000000
        /*0010*/ 	.short	0x0001
        /*0012*/ 	.short	0x0008
        /*0014*/ 	.byte	0x00, 0xf5, 0x21, 0x00


	//----- nvinfo : EIATTR_KPARAM_INFO
	.align		4
.L_99:
        /*0018*/ 	.byte	0x04, 0x17
        /*001a*/ 	.short	(.L_101 - .L_100)
.L_100:
        /*001c*/ 	.word	0x00000000
        /*0020*/ 	.short	0x0000
        /*0022*/ 	.short	0x0000
        /*0024*/ 	.byte	0x00, 0xf5, 0x21, 0x00


	//----- nvinfo : EIATTR_SPARSE_MMA_MASK
	.align		4
.L_101:
        /*0028*/ 	.byte	0x03, 0x50
        /*002a*/ 	.short	0x0000


	//----- nvinfo : EIATTR_MAXREG_COUNT
	.align		4
        /*002c*/ 	.byte	0x03, 0x1b
        /*002e*/ 	.short	0x00ff


	//----- nvinfo : EIATTR_EXTERNS
	.align		4
        /*0030*/ 	.byte	0x04, 0x0f
        /*0032*/ 	.short	(.L_103 - .L_102)


	//   ....[0]....
	.align		4
.L_102:
        /*0034*/ 	.word	index@(vprintf)


	//----- nvinfo : EIATTR_MERCURY_ISA_VERSION
	.align		4
.L_103:
        /*0038*/ 	.byte	0x03, 0x5f
        /*003a*/ 	.short	0x0101


	//----- nvinfo : EIATTR_VRC_CTA_INIT_COUNT
	.align		4
        /*003c*/ 	.byte	0x02, 0x4a
	.zero		1
	.zero		1


	//----- nvinfo : EIATTR_SYSCALL_OFFSETS
	.align		4
        /*0040*/ 	.byte	0x04, 0x46
        /*0042*/ 	.short	(.L_105 - .L_104)


	//   ....[0]....
.L_104:
        /*0044*/ 	.word	0x000000e0


	//   ....[1]....
        /*0048*/ 	.word	0x000003f0


	//   ....[2]....
        /*004c*/ 	.word	0x00000480


	//   ....[3]....
        /*0050*/ 	.word	0x00000510


	//   ....[4]....
        /*0054*/ 	.word	0x000005a0


	//   ....[5]....
        /*0058*/ 	.word	0x00000630


	//   ....[6]....
        /*005c*/ 	.word	0x000006c0


	//   ....[7]....
        /*0060*/ 	.word	0x00000750


	//   ....[8]....
        /*0064*/ 	.word	0x000007e0


	//   ....[9]....
        /*0068*/ 	.word	0x00000870


	//   ....[10]....
        /*006c*/ 	.word	0x00000900


	//   ....[11]....
        /*0070*/ 	.word	0x00000990


	//   ....[12]....
        /*0074*/ 	.word	0x00000a20


	//   ....[13]....
        /*0078*/ 	.word	0x00000ab0


	//   ....[14]....
        /*007c*/ 	.word	0x00000b40


	//   ....[15]....
        /*0080*/ 	.word	0x00000bd0


	//   ....[16]....
        /*0084*/ 	.word	0x00000c60


	//   ....[17]....
        /*0088*/ 	.word	0x00000cf0


	//   ....[18]....
        /*008c*/ 	.word	0x00000d80


	//   ....[19]....
        /*0090*/ 	.word	0x00000e10


	//   ....[20]....
        /*0094*/ 	.word	0x00000ea0


	//   ....[21]....
        /*0098*/ 	.word	0x00000f30


	//   ....[22]....
        /*009c*/ 	.word	0x00000fc0


	//   ....[23]....
        /*00a0*/ 	.word	0x00001050


	//   ....[24]....
        /*00a4*/ 	.word	0x000010e0


	//   ....[25]....
        /*00a8*/ 	.word	0x00001170


	//   ....[26]....
        /*00ac*/ 	.word	0x00001200


	//   ....[27]....
        /*00b0*/ 	.word	0x00001290


	//   ....[28]....
        /*00b4*/ 	.word	0x00001320


	//   ....[29]....
        /*00b8*/ 	.word	0x000013b0


	//   ....[30]....
        /*00bc*/ 	.word	0x00001440


	//   ....[31]....
        /*00c0*/ 	.word	0x000014d0


	//   ....[32]....
        /*00c4*/ 	.word	0x00001560


	//   ....[33]....
        /*00c8*/ 	.word	0x000015f0


	//   ....[34]....
        /*00cc*/ 	.word	0x00001680


	//   ....[35]....
        /*00d0*/ 	.word	0x00001710


	//   ....[36]....
        /*00d4*/ 	.word	0x000017a0


	//   ....[37]....
        /*00d8*/ 	.word	0x00001830


	//   ....[38]....
        /*00dc*/ 	.word	0x000018c0


	//   ....[39]....
        /*00e0*/ 	.word	0x00001950


	//   ....[40]....
        /*00e4*/ 	.word	0x000019e0


	//   ....[41]....
        /*00e8*/ 	.word	0x00001a70


	//   ....[42]....
        /*00ec*/ 	.word	0x00001ae0


	//   ....[43]....
        /*00f0*/ 	.word	0x00002190


	//   ....[44]....
        /*00f4*/ 	.word	0x00002230


	//   ....[45]....
        /*00f8*/ 	.word	0x000022d0


	//   ....[46]....
        /*00fc*/ 	.word	0x00002370


	//   ....[47]....
        /*0100*/ 	.word	0x00002410


	//   ....[48]....
        /*0104*/ 	.word	0x000024b0


	//   ....[49]....
        /*0108*/ 	.word	0x00002520


	//----- nvinfo : EIATTR_EXIT_INSTR_OFFSETS
	.align		4
.L_105:
        /*010c*/ 	.byte	0x04, 0x1c
        /*010e*/ 	.short	(.L_107 - .L_106)


	//   ....[0]....
.L_106:
        /*0110*/ 	.word	0x00002530


	//----- nvinfo : EIATTR_CBANK_PARAM_SIZE
	.align		4
.L_107:
        /*0114*/ 	.byte	0x03, 0x19
        /*0116*/ 	.short	0x0010


	//----- nvinfo : EIATTR_PARAM_CBANK
	.align		4
        /*0118*/ 	.byte	0x04, 0x0a
        /*011a*/ 	.short	(.L_109 - .L_108)
	.align		4
.L_108:
        /*011c*/ 	.word	index@(.nv.constant0._Z15pack32to4simplePiPj)
        /*0120*/ 	.short	0x0380
        /*0122*/ 	.short	0x0010


	//----- nvinfo : EIATTR_SW_WAR
	.align		4
.L_109:
        /*0124*/ 	.byte	0x04, 0x36
        /*0126*/ 	.short	(.L_111 - .L_110)
.L_110:
        /*0128*/ 	.word	0x00000008
.L_111:


//--------------------- .nv.info._Z14pack32to4logicPiPj --------------------------
	.section	.nv.info._Z14pack32to4logicPiPj,"",@"SHT_CUDA_INFO"
	.sectionflags	@""
	.align	4


	//----- nvinfo : EIATTR_CUDA_API_VERSION
	.align		4
        /*0000*/ 	.byte	0x04, 0x37
        /*0002*/ 	.short	(.L_113 - .L_112)
.L_112:
        /*0004*/ 	.word	0x00000082


	//----- nvinfo : EIATTR_KPARAM_INFO
	.align		4
.L_113:
        /*0008*/ 	.byte	0x04, 0x17
        /*000a*/ 	.short	(.L_115 - .L_114)
.L_114:
        /*000c*/ 	.word	0x00000000
        /*0010*/ 	.short	0x0001
        /*0012*/ 	.short	0x0008
        /*0014*/ 	.byte	0x00, 0xf5, 0x21, 0x00


	//----- nvinfo : EIATTR_KPARAM_INFO
	.align		4
.L_115:
        /*0018*/ 	.byte	0x04, 0x17
        /*001a*/ 	.short	(.L_117 - .L_116)
.L_116:
        /*001c*/ 	.word	0x00000000
        /*0020*/ 	.short	0x0000
        /*0022*/ 	.short	0x0000
        /*0024*/ 	.byte	0x00, 0xf5, 0x21, 0x00


	//----- nvinfo : EIATTR_SPARSE_MMA_MASK
	.align		4
.L_117:
        /*0028*/ 	.byte	0x03, 0x50
        /*002a*/ 	.short	0x0000


	//----- nvinfo : EIATTR_MAXREG_COUNT
	.align		4
        /*002c*/ 	.byte	0x03, 0x1b
        /*002e*/ 	.short	0x00ff


	//----- nvinfo : EIATTR_EXTERNS
	.align		4
        /*0030*/ 	.byte	0x04, 0x0f
        /*0032*/ 	.short	(.L_119 - .L_118)


	//   ....[0]....
	.align		4
.L_118:
        /*0034*/ 	.word	index@(vprintf)


	//----- nvinfo : EIATTR_MERCURY_ISA_VERSION
	.align		4
.L_119:
        /*0038*/ 	.byte	0x03, 0x5f
        /*003a*/ 	.short	0x0101


	//----- nvinfo : EIATTR_VRC_CTA_INIT_COUNT
	.align		4
        /*003c*/ 	.byte	0x02, 0x4a
	.zero		1
	.zero		1


	//----- nvinfo : EIATTR_SYSCALL_OFFSETS
	.align		4
        /*0040*/ 	.byte	0x04, 0x46
        /*0042*/ 	.short	(.L_121 - .L_120)


	//   ....[0]....
.L_120:
        /*0044*/ 	.word	0x000000e0


	//   ....[1]....
        /*0048*/ 	.word	0x000003f0


	//   ....[2]....
        /*004c*/ 	.word	0x00000480


	//   ....[3]....
        /*0050*/ 	.word	0x00000510


	//   ....[4]....
        /*0054*/ 	.word	0x000005a0


	//   ....[5]....
        /*0058*/ 	.word	0x00000630


	//   ....[6]....
        /*005c*/ 	.word	0x000006c0


	//   ....[7]....
        /*0060*/ 	.word	0x00000750


	//   ....[8]....
        /*0064*/ 	.word	0x000007e0


	//   ....[9]....
        /*0068*/ 	.word	0x00000870


	//   ....[10]....
        /*006c*/ 	.word	0x00000900


	//   ....[11]....
        /*0070*/ 	.word	0x00000990


	//   ....[12]....
        /*0074*/ 	.word	0x00000a20


	//   ....[13]....
        /*0078*/ 	.word	0x00000ab0


	//   ....[14]....
        /*007c*/ 	.word	0x00000b40


	//   ....[15]....
        /*0080*/ 	.word	0x00000bd0


	//   ....[16]....
        /*0084*/ 	.word	0x00000c60


	//   ....[17]....
        /*0088*/ 	.word	0x00000cf0


	//   ....[18]....
        /*008c*/ 	.word	0x00000d80


	//   ....[19]....
        /*0090*/ 	.word	0x00000e10


	//   ....[20]....
        /*0094*/ 	.word	0x00000ea0


	//   ....[21]....
        /*0098*/ 	.word	0x00000f30


	//   ....[22]....
        /*009c*/ 	.word	0x00000fc0


	//   ....[23]....
        /*00a0*/ 	.word	0x00001050


	//   ....[24]....
        /*00a4*/ 	.word	0x000010e0


	//   ....[25]....
        /*00a8*/ 	.word	0x00001170


	//   ....[26]....
        /*00ac*/ 	.word	0x00001200


	//   ....[27]....
        /*00b0*/ 	.word	0x00001290


	//   ....[28]....
        /*00b4*/ 	.word	0x00001320


	//   ....[29]....
        /*00b8*/ 	.word	0x000013b0


	//   ....[30]....
        /*00bc*/ 	.word	0x00001440


	//   ....[31]....
        /*00c0*/ 	.word	0x000014d0


	//   ....[32]....
        /*00c4*/ 	.word	0x00001560


	//   ....[33]....
        /*00c8*/ 	.word	0x000015f0


	//   ....[34]....
        /*00cc*/ 	.word	0x00001680


	//   ....[35]....
        /*00d0*/ 	.word	0x00001710


	//   ....[36]....
        /*00d4*/ 	.word	0x000017a0


	//   ....[37]....
        /*00d8*/ 	.word	0x00001830


	//   ....[38]....
        /*00dc*/ 	.word	0x000018c0


	//   ....[39]....
        /*00e0*/ 	.word	0x00001950


	//   ....[40]....
        /*00e4*/ 	.word	0x000019e0


	//   ....[41]....
        /*00e8*/ 	.word	0x00001a70


	//   ....[42]....
        /*00ec*/ 	.word	0x00001ae0


	//   ....[43]....
        /*00f0*/ 	.word	0x000020f0


	//   ....[44]....
        /*00f4*/ 	.word	0x00002190


	//   ....[45]....
        /*00f8*/ 	.word	0x00002230


	//   ....[46]....
        /*00fc*/ 	.word	0x000022d0


	//   ....[47]....
        /*0100*/ 	.word	0x00002370


	//   ....[48]....
        /*0104*/ 	.word	0x00002410


	//   ....[49]....
        /*0108*/ 	.word	0x00002480


	//----- nvinfo : EIATTR_EXIT_INSTR_OFFSETS
	.align		4
.L_121:
        /*010c*/ 	.byte	0x04, 0x1c
        /*010e*/ 	.short	(.L_123 - .L_122)


	//   ....[0]....
.L_122:
        /*0110*/ 	.word	0x00002490


	//----- nvinfo : EIATTR_CBANK_PARAM_SIZE
	.align		4
.L_123:
        /*0114*/ 	.byte	0x03, 0x19
        /*0116*/ 	.short	0x0010


	//----- nvinfo : EIATTR_PARAM_CBANK
	.align		4
        /*0118*/ 	.byte	0x04, 0x0a
        /*011a*/ 	.short	(.L_125 - .L_124)
	.align		4
.L_124:
        /*011c*/ 	.word	index@(.nv.constant0._Z14pack32to4logicPiPj)
        /*0120*/ 	.short	0x0380
        /*0122*/ 	.short	0x0010


	//----- nvinfo : EIATTR_SW_WAR
	.align		4
.L_125:
        /*0124*/ 	.byte	0x04, 0x36
        /*0126*/ 	.short	(.L_127 - .L_126)
.L_126:
        /*0128*/ 	.word	0x00000008
.L_127:


//--------------------- .nv.info._Z12pack32to4cvtPiPj --------------------------
	.section	.nv.info._Z12pack32to4cvtPiPj,"",@"SHT_CUDA_INFO"
	.sectionflags	@""
	.align	4


	//----- nvinfo : EIATTR_CUDA_API_VERSION
	.align		4
        /*0000*/ 	.byte	0x04, 0x37
        /*0002*/ 	.short	(.L_129 - .L_128)
.L_128:
        /*0004*/ 	.word	0x00000082


	//----- nvinfo : EIATTR_KPARAM_INFO
	.align		4
.L_129:
        /*0008*/ 	.byte	0x04, 0x17
        /*000a*/ 	.short	(.L_131 - .L_130)
.L_130:
        /*000c*/ 	.word	0x00000000
        /*0010*/ 	.short	0x0001
        /*0012*/ 	.short	0x0008
        /*0014*/ 	.byte	0x00, 0xf5, 0x21, 0x00


	//----- nvinfo : EIATTR_KPARAM_INFO
	.align		4
.L_131:
        /*0018*/ 	.byte	0x04, 0x17
        /*001a*/ 	.short	(.L_133 - .L_132)
.L_132:
        /*001c*/ 	.word	0x00000000
        /*0020*/ 	.short	0x0000
        /*0022*/ 	.short	0x0000
        /*0024*/ 	.byte	0x00, 0xf5, 0x21, 0x00


	//----- nvinfo : EIATTR_SPARSE_MMA_MASK
	.align		4
.L_133:
        /*0028*/ 	.byte	0x03, 0x50
        /*002a*/ 	.short	0x0000


	//----- nvinfo : EIATTR_MAXREG_COUNT
	.align		4
        /*002c*/ 	.byte	0x03, 0x1b
        /*002e*/ 	.short	0x00ff


	//----- nvinfo : EIATTR_EXTERNS
	.align		4
        /*0030*/ 	.byte	0x04, 0x0f
        /*0032*/ 	.short	(.L_135 - .L_134)


	//   ....[0]....
	.align		4
.L_134:
        /*0034*/ 	.word	index@(vprintf)


	//----- nvinfo : EIATTR_MERCURY_ISA_VERSION
	.align		4
.L_135:
        /*0038*/ 	.byte	0x03, 0x5f
        /*003a*/ 	.short	0x0101


	//----- nvinfo : EIATTR_VRC_CTA_INIT_COUNT
	.align		4
        /*003c*/ 	.byte	0x02, 0x4a
	.zero		1
	.zero		1


	//----- nvinfo : EIATTR_SYSCALL_OFFSETS
	.align		4
        /*0040*/ 	.byte	0x04, 0x46
        /*0042*/ 	.short	(.L_137 - .L_136)


	//   ....[0]....
.L_136:
        /*0044*/ 	.word	0x000000e0


	//   ....[1]....
        /*0048*/ 	.word	0x000003f0


	//   ....[2]....
        /*004c*/ 	.word	0x00000480


	//   ....[3]....
        /*0050*/ 	.word	0x00000510


	//   ....[4]....
        /*0054*/ 	.word	0x000005a0


	//   ....[5]....
        /*0058*/ 	.word	0x00000630


	//   ....[6]....
        /*005c*/ 	.word	0x000006c0


	//   ....[7]....
        /*0060*/ 	.word	0x00000750


	//   ....[8]....
        /*0064*/ 	.word	0x000007e0


	//   ....[9]....
        /*0068*/ 	.word	0x00000870


	//   ....[10]....
        /*006c*/ 	.word	0x00000900


	//   ....[11]....
        /*0070*/ 	.word	0x00000990


	//   ....[12]....
        /*0074*/ 	.word	0x00000a20


	//   ....[13]....
        /*0078*/ 	.word	0x00000ab0


	//   ....[14]....
        /*007c*/ 	.word	0x00000b40


	//   ....[15]....
        /*0080*/ 	.word	0x00000bd0


	//   ....[16]....
        /*0084*/ 	.word	0x00000c60


	//   ....[17]....
        /*0088*/ 	.word	0x00000cf0


	//   ....[18]....
        /*008c*/ 	.word	0x00000d80


	//   ....[19]....
        /*0090*/ 	.word	0x00000e10


	//   ....[20]....
        /*0094*/ 	.word	0x00000ea0


	//   ....[21]....
        /*0098*/ 	.word	0x00000f30


	//   ....[22]....
        /*009c*/ 	.word	0x00000fc0


	//   ....[23]....
        /*00a0*/ 	.word	0x00001050


	//   ....[24]....
        /*00a4*/ 	.word	0x000010e0


	//   ....[25]....
        /*00a8*/ 	.word	0x00001170


	//   ....[26]....
        /*00ac*/ 	.word	0x00001200


	//   ....[27]....
        /*00b0*/ 	.word	0x00001290


	//   ....[28]....
        /*00b4*/ 	.word	0x00001320


	//   ....[29]....
        /*00b8*/ 	.word	0x000013b0


	//   ....[30]....
        /*00bc*/ 	.word	0x00001440


	//   ....[31]....
        /*00c0*/ 	.word	0x000014d0


	//   ....[32]....
        /*00c4*/ 	.word	0x00001560


	//   ....[33]....
        /*00c8*/ 	.word	0x000015f0


	//   ....[34]....
        /*00cc*/ 	.word	0x00001680


	//   ....[35]....
        /*00d0*/ 	.word	0x00001710


	//   ....[36]....
        /*00d4*/ 	.word	0x000017a0


	//   ....[37]....
        /*00d8*/ 	.word	0x00001830


	//   ....[38]....
        /*00dc*/ 	.word	0x000018c0


	//   ....[39]....
        /*00e0*/ 	.word	0x00001950


	//   ....[40]....
        /*00e4*/ 	.word	0x000019e0


	//   ....[41]....
        /*00e8*/ 	.word	0x00001a70


	//   ....[42]....
        /*00ec*/ 	.word	0x00001ae0


	//   ....[43]....
        /*00f0*/ 	.word	0x00001d80


	//   ....[44]....
        /*00f4*/ 	.word	0x00001e20


	//   ....[45]....
        /*00f8*/ 	.word	0x00001ec0


	//   ....[46]....
        /*00fc*/ 	.word	0x00001f60


	//   ....[47]....
        /*0100*/ 	.word	0x00002000


	//   ....[48]....
        /*0104*/ 	.word	0x000020a0


	//   ....[49]....
        /*0108*/ 	.word	0x00002110


	//----- nvinfo : EIATTR_EXIT_INSTR_OFFSETS
	.align		4
.L_137:
        /*010c*/ 	.byte	0x04, 0x1c
        /*010e*/ 	.short	(.L_139 - .L_138)


	//   ....[0]....
.L_138:
        /*0110*/ 	.word	0x00002120


	//----- nvinfo : EIATTR_CBANK_PARAM_SIZE
	.align		4
.L_139:
        /*0114*/ 	.byte	0x03, 0x19
        /*0116*/ 	.short	0x0010


	//----- nvinfo : EIATTR_PARAM_CBANK
	.align		4
        /*0118*/ 	.byte	0x04, 0x0a
        /*011a*/ 	.short	(.L_141 - .L_140)
	.align		4
.L_140:
        /*011c*/ 	.word	index@(.nv.constant0._Z12pack32to4cvtPiPj)
        /*0120*/ 	.short	0x0380
        /*0122*/ 	.short	0x0010


	//----- nvinfo : EIATTR_SW_WAR
	.align		4
.L_141:
        /*0124*/ 	.byte	0x04, 0x36
        /*0126*/ 	.short	(.L_143 - .L_142)
.L_142:
        /*0128*/ 	.word	0x00000008
.L_143:


//--------------------- .nv.callgraph             --------------------------
	.section	.nv.callgraph,"",@"SHT_CUDA_CALLGRAPH"
	.align	4
	.sectionentsize	8
	.align		4
        /*0000*/ 	.word	0x00000000
	.align		4
        /*0004*/ 	.word	0xffffffff
	.align		4
        /*0008*/ 	.word	index@(_Z14pack8to4simplePaPj)
	.align		4
        /*000c*/ 	.word	index@(vprintf)
	.align		4
        /*0010*/ 	.word	index@(_Z13pack8to4logicPaPj)
	.align		4
        /*0014*/ 	.word	index@(vprintf)
	.align		4
        /*0018*/ 	.word	index@(_Z11pack8to4cvtPaPj)
	.align		4
        /*001c*/ 	.word	index@(vprintf)
	.align		4
        /*0020*/ 	.word	index@(_Z15pack32to4simplePiPj)
	.align		4
        /*0024*/ 	.word	index@(vprintf)
	.align		4
        /*0028*/ 	.word	index@(_Z14pack32to4logicPiPj)
	.align		4
        /*002c*/ 	.word	index@(vprintf)
	.align		4
        /*0030*/ 	.word	index@(_Z12pack32to4cvtPiPj)
	.align		4
        /*0034*/ 	.word	index@(vprintf)
	.align		4
        /*0038*/ 	.word	0x00000000
	.align		4
        /*003c*/ 	.word	0xfffffffe
	.align		4
        /*0040*/ 	.word	0x00000000
	.align		4
        /*0044*/ 	.word	0xfffffffd
	.align		4
        /*0048*/ 	.word	0x00000000
	.align		4
        /*004c*/ 	.word	0xfffffffc


//--------------------- .nv.constant4             --------------------------
	.section	.nv.constant4,"a",@progbits
	.align	8
	.align		8
.nv.constant4:
        /*0000*/ 	.dword	vprintf
	.align		8
        /*0008*/ 	.dword	$str
	.align		8
        /*0010*/ 	.dword	$str$1
	.align		8
        /*0018*/ 	.dword	$str$2
	.align		8
        /*0020*/ 	.dword	$str$3
	.align		8
        /*0028*/ 	.dword	$str$4
	.align		8
        /*0030*/ 	.dword	$str$5
	.align		8
        /*0038*/ 	.dword	$str$6
	.align		8
        /*0040*/ 	.dword	$str$7
	.align		8
        /*0048*/ 	.dword	$str$8
	.align		8
        /*0050*/ 	.dword	$str$9
	.align		8
        /*0058*/ 	.dword	$str$10
	.align		8
        /*0060*/ 	.dword	$str$11


//--------------------- .text._Z14pack8to4simplePaPj --------------------------
	.section	.text._Z14pack8to4simplePaPj,"ax",@progbits
	.align	128
        .global         _Z14pack8to4simplePaPj
        .type           _Z14pack8to4simplePaPj,@function
        .size           _Z14pack8to4simplePaPj,(.L_x_306 - _Z14pack8to4simplePaPj)
        .other          _Z14pack8to4simplePaPj,@"STO_CUDA_ENTRY STV_DEFAULT"
_Z14pack8to4simplePaPj:
.text._Z14pack8to4simplePaPj:
[----:B------:R-:W0:Y:S01]  /*0000*/  LDC R1, c[0x0][0x37c] ;  /* 0x0000df00ff017b82 */ /* 0x000e220000000800 */
[----:B------:R-:W-:Y:S01]  /*0010*/  MOV R0, 0x0 ;  /* 0x0000000000007802 */ /* 0x000fe20000000f00 */
[----:B------:R-:W1:Y:S01]  /*0020*/  LDCU UR4, c[0x0][0x2f8] ;  /* 0x00005f00ff0477ac */ /* 0x000e620008000800 */
[----:B0-----:R-:W-:Y:S01]  /*0030*/  VIADD R1, R1, 0xfffffff8 ;  /* 0xfffffff801017836 */ /* 0x001fe20000000000 */
[----:B------:R-:W-:-:S04]  /*0040*/  CS2R R6, SRZ ;  /* 0x0000000000067805 */ /* 0x000fc8000001ff00 */
[----:B------:R0:W2:Y:S01]  /*0050*/  LDC.64 R8, c[0x4][R0] ;  /* 0x0100000000087b82 */ /* 0x0000a20000000a00 */
[----:B------:R-:W3:Y:S01]  /*0060*/  LDCU.64 UR6, c[0x4][0x60] ;  /* 0x01000c00ff0677ac */ /* 0x000ee20008000a00 */
[----:B------:R-:W4:Y:S01]  /*0070*/  LDCU UR5, c[0x0][0x2fc] ;  /* 0x00005f80ff0577ac */ /* 0x000f220008000800 */
[----:B------:R-:W0:Y:S01]  /*0080*/  LDCU.64 UR36, c[0x0][0x358] ;  /* 0x00006b00ff2477ac */ /* 0x000e220008000a00 */
[----:B-1----:R-:W-:Y:S01]  /*0090*/  IADD3 R16, P0, PT, R1, UR4, RZ ;  /* 0x0000000401107c10 */ /* 0x002fe2000ff1e0ff */
[----:B---3--:R-:W-:Y:S02]  /*00a0*/  IMAD.U32 R4, RZ, RZ, UR6 ;  /* 0x00000006ff047e24 */ /* 0x008fe4000f8e00ff */
[----:B------:R-:W-:Y:S02]  /*00b0*/  IMAD.U32 R5, RZ, RZ, UR7 ;  /* 0x00000007ff057e24 */ /* 0x000fe4000f8e00ff */
[----:B0---4-:R-:W-:-:S08]  /*00c0*/  IMAD.X R2, RZ, RZ, UR5, P0 ;  /* 0x00000005ff027e24 */ /* 0x011fd000080e06ff */
[----:B------:R-:W-:-:S07]  /*00d0*/  LEPC R20, `(.L_x_0) ;  /* 0x000000001014794e */ /* 0x000fce0000000000 */
[----:B--2---:R-:W-:Y:S05]  /*00e0*/  CALL.ABS.NOINC R8 ;  /* 0x0000000008007343 */ /* 0x004fea0003c00000 */
.L_x_0:
[----:B------:R-:W0:Y:S01]  /*00f0*/  LDC.64 R10, c[0x0][0x380] ;  /* 0x0000e000ff0a7b82 */ /* 0x000e220000000a00 */
[----:B------:R-:W-:Y:S01]  /*0100*/  MOV R17, 0x0 ;  /* 0x0000000000117802 */ /* 0x000fe20000000f00 */
[----:B------:R-:W1:Y:S01]  /*0110*/  LDCU.64 UR4, c[0x4][0x10] ;  /* 0x01000200ff0477ac */ /* 0x000e620008000a00 */
[----:B0-----:R0:W5:Y:S04]  /*0120*/  LDG.E.U8 R60, desc[UR36][R10.64] ;  /* 0x000000240a3c7981 */ /* 0x001168000c1e1100 */
[----:B------:R0:W5:Y:S04]  /*0130*/  LDG.E.U8 R18, desc[UR36][R10.64+0x1] ;  /* 0x000001240a127981 */ /* 0x000168000c1e1100 */
        /* <DEDUP_REMOVED lines=37> */
[----:B------:R0:W5:Y:S01]  /*0390*/  LDG.E.U8 R58, desc[UR36][R10.64+0x27] ;  /* 0x000027240a3a7981 */ /* 0x000162000c1e1100 */
[----:B------:R0:W2:Y:S01]  /*03a0*/  LDC.64 R8, c[0x4][R17] ;  /* 0x0100000011087b82 */ /* 0x0000a20000000a00 */
[----:B-1----:R-:W-:Y:S01]  /*03b0*/  MOV R4, UR4 ;  /* 0x0000000400047c02 */ /* 0x002fe20008000f00 */
[----:B------:R-:W-:Y:S01]  /*03c0*/  IMAD.U32 R5, RZ, RZ, UR5 ;  /* 0x00000005ff057e24 */ /* 0x000fe2000f8e00ff */
[----:B------:R-:W-:-:S07]  /*03d0*/  CS2R R6, SRZ ;  /* 0x0000000000067805 */ /* 0x000fce000001ff00 */
[----:B------:R-:W-:-:S07]  /*03e0*/  LEPC R20, `(.L_x_1) ;  /* 0x000000001014794e */ /* 0x000fce0000000000 */
[----:B0-2--5:R-:W-:Y:S05]  /*03f0*/  CALL.ABS.NOINC R8 ;  /* 0x0000000008007343 */ /* 0x025fea0003c00000 */
.L_x_1:
[----:B------:R-:W-:Y:S01]  /*0400*/  PRMT R0, R60, 0x8880, RZ ;  /* 0x000088803c007816 */ /* 0x000fe200000000ff */
[----:B------:R0:W1:Y:S01]  /*0410*/  LDC.64 R8, c[0x4][R17] ;  /* 0x0100000011087b82 */ /* 0x0000620000000a00 */
[----:B------:R-:W2:Y:S01]  /*0420*/  LDCU.64 UR4, c[0x4][0x18] ;  /* 0x01000300ff0477ac */ /* 0x000ea20008000a00 */
[----:B------:R-:W-:Y:S01]  /*0430*/  IMAD.MOV.U32 R6, RZ, RZ, R16 ;  /* 0x000000ffff067224 */ /* 0x000fe200078e0010 */
[----:B------:R-:W-:Y:S01]  /*0440*/  MOV R7, R2 ;  /* 0x0000000200077202 */ /* 0x000fe20000000f00 */
[----:B------:R0:W-:Y:S01]  /*0450*/  STL [R1], R0 ;  /* 0x0000000001007387 */ /* 0x0001e20000100800 */
[----:B--2---:R-:W-:Y:S02]  /*0460*/  IMAD.U32 R4, RZ, RZ, UR4 ;  /* 0x00000004ff047e24 */ /* 0x004fe4000f8e00ff */
[----:B0-----:R-:W-:-:S07]  /*0470*/  IMAD.U32 R5, RZ, RZ, UR5 ;  /* 0x00000005ff057e24 */ /* 0x001fce000f8e00ff */
[----:B------:R-:W-:-:S07]  /*0480*/  LEPC R20, `(.L_x_2) ;  /* 0x000000001014794e */ /* 0x000fce0000000000 */
[----:B-1----:R-:W-:Y:S05]  /*0490*/  CALL.ABS.NOINC R8 ;  /* 0x0000000008007343 */ /* 0x002fea0003c00000 */
.L_x_2:
[----:B------:R-:W-:Y:S01]  /*04a0*/  PRMT R0, R18, 0x8880, RZ ;  /* 0x0000888012007816 */ /* 0x000fe200000000ff */
[----:B------:R0:W1:Y:S01]  /*04b0*/  LDC.64 R8, c[0x4][R17] ;  /* 0x0100000011087b82 */ /* 0x0000620000000a00 */
[----:B------:R-:W2:Y:S01]  /*04c0*/  LDCU.64 UR4, c[0x4][0x18] ;  /* 0x01000300ff0477ac */ /* 0x000ea20008000a00 */
[----:B------:R-:W-:Y:S02]  /*04d0*/  IMAD.MOV.U32 R6, RZ, RZ, R16 ;  /* 0x000000ffff067224 */ /* 0x000fe400078e0010 */
[----:B------:R0:W-:Y:S01]  /*04e0*/  STL [R1], R0 ;  /* 0x0000000001007387 */ /* 0x0001e20000100800 */
[----:B------:R-:W-:Y:S02]  /*04f0*/  IMAD.MOV.U32 R7, RZ, RZ, R2 ;  /* 0x000000ffff077224 */ /* 0x000fe400078e0002 */
[----:B--2---:R-:W-:Y:S02]  /*0500*/  IMAD.U32 R4, RZ, RZ, UR4 ;  /* 0x00000004ff047e24 */ /* 0x004fe4000f8e00ff */
[----:B0-----:R-:W-:-:S07]  /*0510*/  IMAD.U32 R5, RZ, RZ, UR5 ;  /* 0x00000005ff057e24 */ /* 0x001fce000f8e00ff */
[----:B------:R-:W-:-:S07]  /*0520*/  LEPC R20, `(.L_x_3) ;  /* 0x000000001014794e */ /* 0x000fce0000000000 */
[----:B-1----:R-:W-:Y:S05]  /*0530*/  CALL.ABS.NOINC R8 ;  /* 0x0000000008007343 */ /* 0x002fea0003c00000 */
.L_x_3:
[----:B------:R-:W-:Y:S01]  /*0540*/  PRMT R0, R19, 0x8880, RZ ;  /* 0x0000888013007816 */ /* 0x000fe200000000ff */
[----:B------:R0:W1:Y:S01]  /*0550*/  LDC.64 R8, c[0x4][R17] ;  /* 0x0100000011087b82 */ /* 0x0000620000000a00 */
[----:B------:R-:W2:Y:S01]  /*0560*/  LDCU.64 UR4, c[0x4][0x18] ;  /* 0x01000300ff0477ac */ /* 0x000ea20008000a00 */
[----:B------:R-:W-:Y:S02]  /*0570*/  IMAD.MOV.U32 R6, RZ, RZ, R16 ;  /* 0x000000ffff067224 */ /* 0x000fe400078e0010 */
[----:B------:R0:W-:Y:S01]  /*0580*/  STL [R1], R0 ;  /* 0x0000000001007387 */ /* 0x0001e20000100800 */
[----:B------:R-:W-:Y:S01]  /*0590*/  IMAD.MOV.U32 R7, RZ, RZ, R2 ;  /* 0x000000ffff077224 */ /* 0x000fe200078e0002 */
[----:B--2---:R-:W-:Y:S01]  /*05a0*/  MOV R4, UR4 ;  /* 0x0000000400047c02 */ /* 0x004fe20008000f00 */
[----:B0-----:R-:W-:-:S07]  /*05b0*/  IMAD.U32 R5, RZ, RZ, UR5 ;  /* 0x00000005ff057e24 */ /* 0x001fce000f8e00ff */
[----:B------:R-:W-:-:S07]  /*05c0*/  LEPC R20, `(.L_x_4) ;  /* 0x000000001014794e */ /* 0x000fce0000000000 */
[----:B-1----:R-:W-:Y:S05]  /*05d0*/  CALL.ABS.NOINC R8 ;  /* 0x0000000008007343 */ /* 0x002fea0003c00000 */
.L_x_4:
[----:B------:R-:W-:Y:S01]  /*05e0*/  PRMT R0, R22, 0x8880, RZ ;  /* 0x0000888016007816 */ /* 0x000fe200000000ff */
[----:B------:R0:W1:Y:S01]  /*05f0*/  LDC.64 R8, c[0x4][R17] ;  /* 0x0100000011087b82 */ /* 0x0000620000000a00 */
[----:B------:R-:W2:Y:S01]  /*0600*/  LDCU.64 UR4, c[0x4][0x18] ;  /* 0x01000300ff0477ac */ /* 0x000ea20008000a00 */
[----:B------:R-:W-:Y:S02]  /*0610*/  IMAD.MOV.U32 R6, RZ, RZ, R16 ;  /* 0x000000ffff067224 */ /* 0x000fe400078e0010 */
[----:B------:R0:W-:Y:S01]  /*0620*/  STL [R1], R0 ;  /* 0x0000000001007387 */ /* 0x0001e20000100800 */
[----:B------:R-:W-:Y:S02]  /*0630*/  IMAD.MOV.U32 R7, RZ, RZ, R2 ;  /* 0x000000ffff077224 */ /* 0x000fe400078e0002 */
[----:B--2---:R-:W-:Y:S01]  /*0640*/  IMAD.U32 R4, RZ, RZ, UR4 ;  /* 0x00000004ff047e24 */ /* 0x004fe2000f8e00ff */
[----:B0-----:R-:W-:-:S07]  /*0650*/  MOV R5, UR5 ;  /* 0x0000000500057c02 */ /* 0x001fce0008000f00 */
[----:B------:R-:W-:-:S07]  /*0660*/  LEPC R20, `(.L_x_5) ;  /* 0x000000001014794e */ /* 0x000fce0000000000 */
[----:B-1----:R-:W-:Y:S05]  /*0670*/  CALL.ABS.NOINC R8 ;  /* 0x0000000008007343 */ /* 0x002fea0003c00000 */
.L_x_5:
[----:B------:R-:W-:Y:S01]  /*0680*/  PRMT R0, R23, 0x8880, RZ ;  /* 0x0000888017007816 */ /* 0x000fe200000000ff */
[----:B------:R0:W1:Y:S01]  /*0690*/  LDC.64 R8, c[0x4][R17] ;  /* 0x0100000011087b82 */ /* 0x0000620000000a00 */
[----:B------:R-:W2:Y:S01]  /*06a0*/  LDCU.64 UR4, c[0x4][0x18] ;  /* 0x01000300ff0477ac */ /* 0x000ea20008000a00 */
[----:B------:R-:W-:Y:S01]  /*06b0*/  MOV R6, R16 ;  /* 0x0000001000067202 */ /* 0x000fe20000000f00 */
[----:B------:R-:W-:Y:S01]  /*06c0*/  IMAD.MOV.U32 R7, RZ, RZ, R2 ;  /* 0x000000ffff077224 */ /* 0x000fe200078e0002 */
[----:B------:R0:W-:Y:S01]  /*06d0*/  STL [R1], R0 ;  /* 0x0000000001007387 */ /* 0x0001e20000100800 */
[----:B--2---:R-:W-:Y:S02]  /*06e0*/  IMAD.U32 R4, RZ, RZ, UR4 ;  /* 0x00000004ff047e24 */ /* 0x004fe4000f8e00ff */
[----:B0-----:R-:W-:-:S07]  /*06f0*/  IMAD.U32 R5, RZ, RZ, UR5 ;  /* 0x00000005ff057e24 */ /* 0x001fce000f8e00ff */
[----:B------:R-:W-:-:S07]  /*0700*/  LEPC R20, `(.L_x_6) ;  /* 0x000000001014794e */ /* 0x000fce0000000000 */
[----:B-1----:R-:W-:Y:S05]  /*0710*/  CALL.ABS.NOINC R8 ;  /* 0x0000000008007343 */ /* 0x002fea0003c00000 */
.L_x_6:
        /* <DEDUP_REMOVED lines=10> */
.L_x_7:
        /* <DEDUP_REMOVED lines=10> */
.L_x_8:
        /* <DEDUP_REMOVED lines=10> */
.L_x_9:
        /* <DEDUP_REMOVED lines=10> */
.L_x_10:
        /* <DEDUP_REMOVED lines=10> */
.L_x_11:
        /* <DEDUP_REMOVED lines=10> */
.L_x_12:
        /* <DEDUP_REMOVED lines=10> */
.L_x_13:
        /* <DEDUP_REMOVED lines=10> */
.L_x_14:
        /* <DEDUP_REMOVED lines=10> */
.L_x_15:
        /* <DEDUP_REMOVED lines=10> */
.L_x_16:
        /* <DEDUP_REMOVED lines=10> */
.L_x_17:
        /* <DEDUP_REMOVED lines=10> */
.L_x_18:
        /* <DEDUP_REMOVED lines=10> */
.L_x_19:
        /* <DEDUP_REMOVED lines=10> */
.L_x_20:
        /* <DEDUP_REMOVED lines=10> */
.L_x_21:
        /* <DEDUP_REMOVED lines=10> */
.L_x_22:
        /* <DEDUP_REMOVED lines=10> */
.L_x_23:
        /* <DEDUP_REMOVED lines=10> */
.L_x_24:
        /* <DEDUP_REMOVED lines=10> */
.L_x_25:
        /* <DEDUP_REMOVED lines=10> */
.L_x_26:
        /* <DEDUP_REMOVED lines=10> */
.L_x_27:
        /* <DEDUP_REMOVED lines=10> */
.L_x_28:
        /* <DEDUP_REMOVED lines=10> */
.L_x_29:
        /* <DEDUP_REMOVED lines=10> */
.L_x_30:
        /* <DEDUP_REMOVED lines=10> */
.L_x_31:
        /* <DEDUP_REMOVED lines=10> */
.L_x_32:
        /* <DEDUP_REMOVED lines=10> */
.L_x_33:
        /* <DEDUP_REMOVED lines=10> */
.L_x_34:
        /* <DEDUP_REMOVED lines=10> */
.L_x_35:
        /* <DEDUP_REMOVED lines=10> */
.L_x_36:
        /* <DEDUP_REMOVED lines=10> */
.L_x_37:
        /* <DEDUP_REMOVED lines=10> */
.L_x_38:
        /* <DEDUP_REMOVED lines=10> */
.L_x_39:
        /* <DEDUP_REMOVED lines=10> */
.L_x_40:
        /* <DEDUP_REMOVED lines=10> */
.L_x_41:
[----:B------:R0:W1:Y:S01]  /*1d00*/  LDC.64 R8, c[0x4][R17] ;  /* 0x0100000011087b82 */ /* 0x0000620000000a00 */
[----:B------:R-:W2:Y:S01]  /*1d10*/  LDCU.64 UR4, c[0x4][0x20] ;  /* 0x01000400ff0477ac */ /* 0x000ea20008000a00 */
[----:B------:R-:W-:Y:S01]  /*1d20*/  CS2R R6, SRZ ;  /* 0x0000000000067805 */ /* 0x000fe2000001ff00 */
[----:B--2---:R-:W-:Y:S02]  /*1d30*/  IMAD.U32 R4, RZ, RZ, UR4 ;  /* 0x00000004ff047e24 */ /* 0x004fe4000f8e00ff */
[----:B0-----:R-:W-:-:S07]  /*1d40*/  IMAD.U32 R5, RZ, RZ, UR5 ;  /* 0x00000005ff057e24 */ /* 0x001fce000f8e00ff */
[----:B------:R-:W-:-:S07]  /*1d50*/  LEPC R20, `(.L_x_42) ;  /* 0x000000001014794e */ /* 0x000fce0000000000 */
[----:B-1----:R-:W-:Y:S05]  /*1d60*/  CALL.ABS.NOINC R8 ;  /* 0x0000000008007343 */ /* 0x002fea0003c00000 */
.L_x_42:
[----:B------:R-:W-:Y:S01]  /*1d70*/  CS2R.32 R59, SR_CLOCKLO ;  /* 0x00000000003b7805 */ /* 0x000fe20000005000 */
[----:B------:R-:W-:Y:S01]  /*1d80*/  IMAD.SHL.U32 R19, R19, 0x10, RZ ;  /* 0x0000001013137824 */ /* 0x000fe200078e00ff */
[----:B------:R-:W-:Y:S01]  /*1d90*/  LOP3.LUT R3, R18, 0xf, RZ, 0xc0, !PT ;  /* 0x0000000f12037812 */ /* 0x000fe200078ec0ff */
[----:B------:R-:W-:Y:S01]  /*1da0*/  IMAD.SHL.U32 R23, R23, 0x10, RZ ;  /* 0x0000001017177824 */ /* 0x000fe200078e00ff */
[----:B------:R-:W-:Y:S01]  /*1db0*/  LOP3.LUT R5, R22, 0xf, RZ, 0xc0, !PT ;  /* 0x0000000f16057812 */ /* 0x000fe200078ec0ff */
[----:B------:R-:W-:Y:S01]  /*1dc0*/  IMAD.SHL.U32 R25, R25, 0x10, RZ ;  /* 0x0000001019197824 */ /* 0x000fe200078e00ff */
[----:B------:R-:W-:Y:S02]  /*1dd0*/  LEA R3, R60, R3, 0x4 ;  /* 0x000000033c037211 */ /* 0x000fe400078e20ff */
[----:B------:R-:W-:Y:S02]  /*1de0*/  LOP3.LUT R0, R19, 0xf0, RZ, 0xc0, !PT ;  /* 0x000000f013007812 */ /* 0x000fe400078ec0ff */
[----:B------:R-:W-:-:S02]  /*1df0*/  LOP3.LUT R23, R23, 0xf0, RZ, 0xc0, !PT ;  /* 0x000000f017177812 */ /* 0x000fc400078ec0ff */
[----:B------:R-:W-:Y:S02]  /*1e00*/  PRMT R0, R3, 0x7604, R0 ;  /* 0x0000760403007816 */ /* 0x000fe40000000000 */
[----:B------:R-:W-:Y:S02]  /*1e10*/  LOP3.LUT R3, R24, 0xf, RZ, 0xc0, !PT ;  /* 0x0000000f18037812 */ /* 0x000fe400078ec0ff */
[----:B------:R-:W-:Y:S01]  /*1e20*/  LOP3.LUT R25, R25, 0xf0, RZ, 0xc0, !PT ;  /* 0x000000f019197812 */ /* 0x000fe200078ec0ff */
[----:B------:R-:W-:-:S05]  /*1e30*/  IMAD.IADD R0, R0, 0x1, R5 ;  /* 0x0000000100007824 */ /* 0x000fca00078e0205 */
[----:B------:R-:W-:-:S05]  /*1e40*/  LEA R0, R0, R23, 0x8 ;  /* 0x0000001700007211 */ /* 0x000fca00078e40ff */
[----:B------:R-:W-:Y:S01]  /*1e50*/  IMAD.IADD R0, R0, 0x1, R3 ;  /* 0x0000000100007824 */ /* 0x000fe200078e0203 */
[----:B------:R-:W-:-:S03]  /*1e60*/  LOP3.LUT R3, R26, 0xf, RZ, 0xc0, !PT ;  /* 0x0000000f1a037812 */ /* 0x000fc600078ec0ff */
[----:B------:R-:W-:-:S04]  /*1e70*/  IMAD R0, R0, 0x100, R25 ;  /* 0x0000010000007824 */ /* 0x000fc800078e0219 */
[----:B------:R-:W-:Y:S01]  /*1e80*/  IMAD.IADD R0, R0, 0x1, R3 ;  /* 0x0000000100007824 */ /* 0x000fe200078e0203 */
[----:B------:R-:W-:Y:S02]  /*1e90*/  CS2R.32 R18, SR_CLOCKLO ;  /* 0x0000000000127805 */ /* 0x000fe40000005000 */
[----:B------:R-:W-:Y:S01]  /*1ea0*/  LOP3.LUT R28, R28, 0xf, RZ, 0xc0, !PT ;  /* 0x0000000f1c1c7812 */ /* 0x000fe200078ec0ff */
[----:B------:R-:W-:Y:S01]  /*1eb0*/  IMAD.SHL.U32 R31, R31, 0x10, RZ ;  /* 0x000000101f1f7824 */ /* 0x000fe200078e00ff */
[----:B------:R-:W-:Y:S02]  /*1ec0*/  SHF.L.U32 R29, R29, 0x4, RZ ;  /* 0x000000041d1d7819 */ /* 0x000fe400000006ff */
[----:B------:R-:W-:Y:S01]  /*1ed0*/  LOP3.LUT R3, R30, 0xf, RZ, 0xc0, !PT ;  /* 0x0000000f1e037812 */ /* 0x000fe200078ec0ff */
[----:B------:R-:W-:Y:S01]  /*1ee0*/  IMAD R28, R27, 0x10, R28 ;  /* 0x000000101b1c7824 */ /* 0x000fe200078e021c */
[----:B------:R-:W-:Y:S02]  /*1ef0*/  LOP3.LUT R29, R29, 0xf0, RZ, 0xc0, !PT ;  /* 0x000000f01d1d7812 */ /* 0x000fe400078ec0ff */
[----:B------:R-:W-:-:S02]  /*1f00*/  LOP3.LUT R4, R31, 0xf0, RZ, 0xc0, !PT ;  /* 0x000000f01f047812 */ /* 0x000fc400078ec0ff */
[----:B------:R-:W-:Y:S02]  /*1f10*/  PRMT R28, R28, 0x7604, R29 ;  /* 0x000076041c1c7816 */ /* 0x000fe4000000001d */
[----:B------:R-:W-:Y:S02]  /*1f20*/  LOP3.LUT R32, R32, 0xf, RZ, 0xc0, !PT ;  /* 0x0000000f20207812 */ /* 0x000fe400078ec0ff */
[----:B------:R-:W-:Y:S01]  /*1f30*/  SHF.L.U32 R33, R33, 0x4, RZ ;  /* 0x0000000421217819 */ /* 0x000fe200000006ff */
[----:B------:R-:W-:Y:S01]  /*1f40*/  IMAD.IADD R3, R28, 0x1, R3 ;  /* 0x000000011c037824 */ /* 0x000fe200078e0203 */
[----:B------:R-:W-:-:S03]  /*1f50*/  LOP3.LUT R34, R34, 0xf, RZ, 0xc0, !PT ;  /* 0x0000000f22227812 */ /* 0x000fc600078ec0ff */
[----:B------:R-:W-:Y:S01]  /*1f60*/  IMAD R3, R3, 0x100, R4 ;  /* 0x0000010003037824 */ /* 0x000fe200078e0204 */
[----:B------:R-:W-:-:S03]  /*1f70*/  LOP3.LUT R4, R33, 0xf0, RZ, 0xc0, !PT ;  /* 0x000000f021047812 */ /* 0x000fc600078ec0ff */
[----:B------:R-:W-:-:S04]  /*1f80*/  IMAD.IADD R3, R3, 0x1, R32 ;  /* 0x0000000103037824 */ /* 0x000fc800078e0220 */
[----:B------:R-:W-:-:S05]  /*1f90*/  IMAD R3, R3, 0x100, R4 ;  /* 0x0000010003037824 */ /* 0x000fca00078e0204 */
[----:B------:R-:W-:Y:S02]  /*1fa0*/  IADD3 R3, PT, PT, R3, R34, RZ ;  /* 0x0000002203037210 */ /* 0x000fe40007ffe0ff */
[----:B------:R-:W-:Y:S02]  /*1fb0*/  CS2R.32 R24, SR_CLOCKLO ;  /* 0x0000000000187805 */ /* 0x000fe40000005000 */
[----:B------:R-:W-:Y:S01]  /*1fc0*/  LOP3.LUT R36, R36, 0xf, RZ, 0xc0, !PT ;  /* 0x0000000f24247812 */ /* 0x000fe200078ec0ff */
[----:B------:R-:W-:Y:S01]  /*1fd0*/  IMAD.SHL.U32 R37, R37, 0x10, RZ ;  /* 0x0000001025257824 */ /* 0x000fe200078e00ff */
[----:B------:R-:W-:Y:S01]  /*1fe0*/  LOP3.LUT R5, R38, 0xf, RZ, 0xc0, !PT ;  /* 0x0000000f26057812 */ /* 0x000fe200078ec0ff */
[----:B------:R-:W-:Y:S01]  /*1ff0*/  IMAD.SHL.U32 R39, R39, 0x10, RZ ;  /* 0x0000001027277824 */ /* 0x000fe200078e00ff */
[----:B------:R-:W-:Y:S01]  /*2000*/  LOP3.LUT R7, R40, 0xf, RZ, 0xc0, !PT ;  /* 0x0000000f28077812 */ /* 0x000fe200078ec0ff */
[----:B------:R-:W-:Y:S01]  /*2010*/  IMAD R36, R35, 0x10, R36 ;  /* 0x0000001023247824 */ /* 0x000fe200078e0224 */
[----:B------:R-:W-:Y:S01]  /*2020*/  LOP3.LUT R37, R37, 0xf0, RZ, 0xc0, !PT ;  /* 0x000000f025257812 */ /* 0x000fe200078ec0ff */
[----:B------:R-:W-:Y:S01]  /*2030*/  IMAD.SHL.U32 R41, R41, 0x10, RZ ;  /* 0x0000001029297824 */ /* 0x000fe200078e00ff */
[----:B------:R-:W-:-:S02]  /*2040*/  LOP3.LUT R4, R39, 0xf0, RZ, 0xc0, !PT ;  /* 0x000000f027047812 */ /* 0x000fc400078ec0ff */
[----:B------:R-:W-:Y:S02]  /*2050*/  PRMT R36, R36, 0x7604, R37 ;  /* 0x0000760424247816 */ /* 0x000fe40000000025 */
[----:B------:R-:W-:Y:S02]  /*2060*/  LOP3.LUT R41, R41, 0xf0, RZ, 0xc0, !PT ;  /* 0x000000f029297812 */ /* 0x000fe400078ec0ff */
[----:B------:R-:W-:-:S05]  /*2070*/  IADD3 R5, PT, PT, R36, R5, RZ ;  /* 0x0000000524057210 */ /* 0x000fca0007ffe0ff */
[----:B------:R-:W-:Y:S01]  /*2080*/  IMAD R4, R5, 0x100, R4 ;  /* 0x0000010005047824 */ /* 0x000fe200078e0204 */
[----:B------:R-:W-:-:S03]  /*2090*/  LOP3.LUT R5, R42, 0xf, RZ, 0xc0, !PT ;  /* 0x0000000f2a057812 */ /* 0x000fc600078ec0ff */
[----:B------:R-:W-:-:S05]  /*20a0*/  IMAD.IADD R4, R4, 0x1, R7 ;  /* 0x0000000104047824 */ /* 0x000fca00078e0207 */
[----:B------:R-:W-:-:S05]  /*20b0*/  LEA R4, R4, R41, 0x8 ;  /* 0x0000002904047211 */ /* 0x000fca00078e40ff */
[----:B------:R-:W-:Y:S01]  /*20c0*/  IMAD.IADD R8, R4, 0x1, R5 ;  /* 0x0000000104087824 */ /* 0x000fe200078e0205 */
[----:B------:R-:W-:Y:S02]  /*20d0*/  CS2R.32 R26, SR_CLOCKLO ;  /* 0x00000000001a7805 */ /* 0x000fe40000005000 */
[----:B------:R-:W-:Y:S01]  /*20e0*/  LOP3.LUT R44, R44, 0xf, RZ, 0xc0, !PT ;  /* 0x0000000f2c2c7812 */ /* 0x000fe200078ec0ff */
[----:B------:R-:W-:Y:S01]  /*20f0*/  IMAD.SHL.U32 R45, R45, 0x10, RZ ;  /* 0x000000102d2d7824 */ /* 0x000fe200078e00ff */
[----:B------:R-:W-:Y:S01]  /*2100*/  LOP3.LUT R5, R46, 0xf, RZ, 0xc0, !PT ;  /* 0x0000000f2e057812 */ /* 0x000fe200078ec0ff */
[----:B------:R-:W-:Y:S01]  /*2110*/  IMAD.SHL.U32 R49, R49, 0x10, RZ ;  /* 0x0000001031317824 */ /* 0x000fe200078e00ff */
[----:B------:R-:W-:Y:S01]  /*2120*/  SHF.L.U32 R47, R47, 0x4, RZ ;  /* 0x000000042f2f7819 */ /* 0x000fe200000006ff */
[----:B------:R-:W-:Y:S01]  /*2130*/  IMAD R44, R43, 0x10, R44 ;  /* 0x000000102b2c7824 */ /* 0x000fe200078e022c */
[----:B------:R-:W-:Y:S02]  /*2140*/  LOP3.LUT R45, R45, 0xf0, RZ, 0xc0, !PT ;  /* 0x000000f02d2d7812 */ /* 0x000fe400078ec0ff */
[----:B------:R-:W-:-:S02]  /*2150*/  LOP3.LUT R4, R47, 0xf0, RZ, 0xc0, !PT ;  /* 0x000000f02f047812 */ /* 0x000fc400078ec0ff */
[----:B------:R-:W-:Y:S02]  /*2160*/  PRMT R44, R44, 0x7604, R45 ;  /* 0x000076042c2c7816 */ /* 0x000fe4000000002d */
[----:B------:R-:W-:Y:S02]  /*2170*/  LOP3.LUT R7, R48, 0xf, RZ, 0xc0, !PT ;  /* 0x0000000f30077812 */ /* 0x000fe400078ec0ff */
[----:B------:R-:W-:Y:S01]  /*2180*/  LOP3.LUT R49, R49, 0xf0, RZ, 0xc0, !PT ;  /* 0x000000f031317812 */ /* 0x000fe200078ec0ff */
[----:B------:R-:W-:Y:S01]  /*2190*/  IMAD.IADD R5, R44, 0x1, R5 ;  /* 0x000000012c057824 */ /* 0x000fe200078e0205 */
[----:B------:R-:W-:-:S03]  /*21a0*/  LOP3.LUT R9, R50, 0xf, RZ, 0xc0, !PT ;  /* 0x0000000f32097812 */ /* 0x000fc600078ec0ff */
[----:B------:R-:W-:-:S05]  /*21b0*/  IMAD R4, R5, 0x100, R4 ;  /* 0x0000010005047824 */ /* 0x000fca00078e0204 */
[----:B------:R-:W-:-:S05]  /*21c0*/  IADD3 R4, PT, PT, R4, R7, RZ ;  /* 0x0000000704047210 */ /* 0x000fca0007ffe0ff */
[----:B------:R-:W-:-:S04]  /*21d0*/  IMAD R4, R4, 0x100, R49 ;  /* 0x0000010004047824 */ /* 0x000fc800078e0231 */
[----:B------:R-:W-:Y:S01]  /*21e0*/  IMAD.IADD R9, R4, 0x1, R9 ;  /* 0x0000000104097824 */ /* 0x000fe200078e0209 */
        /* <DEDUP_REMOVED lines=13> */
[----:B------:R-:W-:Y:S02]  /*22c0*/  LEA R4, R5, R4, 0x8 ;  /* 0x0000000405047211 */ /* 0x000fe400078e40ff */
[----:B------:R-:W-:-:S03]  /*22d0*/  LOP3.LUT R5, R58, 0xf, RZ, 0xc0, !PT ;  /* 0x0000000f3a057812 */ /* 0x000fc600078ec0ff */
[----:B------:R-:W-:-:S04]  /*22e0*/  IMAD.IADD R4, R4, 0x1, R7 ;  /* 0x0000000104047824 */ /* 0x000fc800078e0207 */
[----:B------:R-:W-:-:S04]  /*22f0*/  IMAD R4, R4, 0x100, R57 ;  /* 0x0000010004047824 */ /* 0x000fc800078e0239 */
[----:B------:R-:W-:Y:S01]  /*2300*/  IMAD.IADD R10, R4, 0x1, R5 ;  /* 0x00000001040a7824 */ /* 0x000fe200078e0205 */
[----:B------:R-:W-:Y:S01]  /*2310*/  CS2R.32 R30, SR_CLOCKLO ;  /* 0x00000000001e7805 */ /* 0x000fe20000005000 */
[----:B------:R-:W0:Y:S01]  /*2320*/  S2R R14, SR_TID.X ;  /* 0x00000000000e7919 */ /* 0x000e220000002100 */
[----:B------:R-:W1:Y:S01]  /*2330*/  LDC.64 R12, c[0x0][0x388] ;  /* 0x0000e200ff0c7b82 */ /* 0x000e620000000a00 */
[----:B------:R-:W2:Y:S01]  /*2340*/  LDCU.64 UR4, c[0x4][0x28] ;  /* 0x01000500ff0477ac */ /* 0x000ea20008000a00 */
[----:B------:R-:W-:Y:S02]  /*2350*/  IMAD.MOV.U32 R6, RZ, RZ, R16 ;  /* 0x000000ffff067224 */ /* 0x000fe400078e0010 */
[----:B------:R-:W-:-:S04]  /*2360*/  IMAD.MOV.U32 R7, RZ, RZ, R2 ;  /* 0x000000ffff077224 */ /* 0x000fc800078e0002 */
[----:B------:R3:W4:Y:S01]  /*2370*/  LDC.64 R22, c[0x4][R17] ;  /* 0x0100000011167b82 */ /* 0x0007220000000a00 */
[----:B--2---:R-:W-:Y:S01]  /*2380*/  MOV R4, UR4 ;  /* 0x0000000400047c02 */ /* 0x004fe20008000f00 */
[----:B------:R-:W-:Y:S01]  /*2390*/  IMAD.U32 R5, RZ, RZ, UR5 ;  /* 0x00000005ff057e24 */ /* 0x000fe2000f8e00ff */
[----:B-1----:R3:W-:Y:S04]  /*23a0*/  STG.E desc[UR36][R12.64], R0 ;  /* 0x000000000c007986 */ /* 0x0027e8000c101924 */
[----:B------:R3:W-:Y:S04]  /*23b0*/  STG.E desc[UR36][R12.64+0x4], R3 ;  /* 0x000004030c007986 */ /* 0x0007e8000c101924 */
[----:B0-----:R3:W-:Y:S04]  /*23c0*/  STL [R1], R14 ;  /* 0x0000000e01007387 */ /* 0x0017e80000100800 */
[----:B------:R3:W-:Y:S04]  /*23d0*/  STG.E desc[UR36][R12.64+0x8], R8 ;  /* 0x000008080c007986 */ /* 0x0007e8000c101924 */
[----:B------:R3:W-:Y:S04]  /*23e0*/  STG.E desc[UR36][R12.64+0xc], R9 ;  /* 0x00000c090c007986 */ /* 0x0007e8000c101924 */
[----:B----4-:R3:W-:Y:S02]  /*23f0*/  STG.E desc[UR36][R12.64+0x10], R10 ;  /* 0x0000100a0c007986 */ /* 0x0107e4000c101924 */
[----:B------:R-:W-:-:S07]  /*2400*/  LEPC R20, `(.L_x_43) ;  /* 0x000000001014794e */ /* 0x000fce0000000000 */
[----:B---3--:R-:W-:Y:S05]  /*2410*/  CALL.ABS.NOINC R22 ;  /* 0x0000000016007343 */ /* 0x008fea0003c00000 */
.L_x_43:
[----:B------:R-:W-:Y:S01]  /*2420*/  IADD3 R18, PT, PT, -R59, R18, RZ ;  /* 0x000000123b127210 */ /* 0x000fe20007ffe1ff */
        /* <DEDUP_REMOVED lines=9> */
.L_x_44:
[----:B------:R-:W-:Y:S01]  /*24c0*/  IMAD.IADD R0, R24, 0x1, -R59 ;  /* 0x0000000118007824 */ /* 0x000fe200078e0a3b */
        /* <DEDUP_REMOVED lines=9> */
.L_x_45:
[----:B------:R-:W-:Y:S01]  /*2560*/  IMAD.IADD R0, R26, 0x1, -R59 ;  /* 0x000000011a007824 */ /* 0x000fe200078e0a3b */
        /* <DEDUP_REMOVED lines=9> */
.L_x_46:
[----:B------:R-:W-:Y:S01]  /*2600*/  IMAD.IADD R0, R28, 0x1, -R59 ;  /* 0x000000011c007824 */ /* 0x000fe200078e0a3b */
        /* <DEDUP_REMOVED lines=9> */
.L_x_47:
        /* <DEDUP_REMOVED lines=10> */
.L_x_48:
[----:B------:R0:W1:Y:S01]  /*2740*/  LDC.64 R2, c[0x4][R17] ;  /* 0x0100000011027b82 */ /* 0x0000620000000a00 */
[----:B------:R-:W2:Y:S01]  /*2750*/  LDCU.64 UR4, c[0x4][0x38] ;  /* 0x01000700ff0477ac */ /* 0x000ea20008000a00 */
[----:B------:R-:W-:Y:S01]  /*2760*/  CS2R R6, SRZ ;  /* 0x0000000000067805 */ /* 0x000fe2000001ff00 */
[----:B--2---:R-:W-:Y:S02]  /*2770*/  IMAD.U32 R4, RZ, RZ, UR4 ;  /* 0x00000004ff047e24 */ /* 0x004fe4000f8e00ff */
[----:B0-----:R-:W-:-:S07]  /*2780*/  IMAD.U32 R5, RZ, RZ, UR5 ;  /* 0x00000005ff057e24 */ /* 0x001fce000f8e00ff */
[----:B------:R-:W-:-:S07]  /*2790*/  LEPC R20, `(.L_x_49) ;  /* 0x000000001014794e */ /* 0x000fce0000000000 */
[----:B-1----:R-:W-:Y:S05]  /*27a0*/  CALL.ABS.NOINC R2 ;  /* 0x0000000002007343 */ /* 0x002fea0003c00000 */
.L_x_49:
[----:B------:R-:W-:Y:S05]  /*27b0*/  EXIT ;  /* 0x000000000000794d */ /* 0x000fea0003800000 */
.L_x_50:
[----:B------:R-:W-:-:S00]  /*27c0*/  BRA `(.L_x_50) ;  /* 0xfffffffc00fc7947 */ /* 0x000fc0000383ffff */
[----:B------:R-:W-:-:S00]  /*27d0*/  NOP ;  /* 0x0000000000007918 */ /* 0x000fc00000000000 */
        /* <DEDUP_REMOVED lines=10> */
.L_x_306:


//--------------------- .text._Z13pack8to4logicPaPj --------------------------
	.section	.text._Z13pack8to4logicPaPj,"ax",@progbits
	.align	128
        .global         _Z13pack8to4logicPaPj
        .type           _Z13pack8to4logicPaPj,@function
        .size           _Z13pack8to4logicPaPj,(.L_x_307 - _Z13pack8to4logicPaPj)
        .other          _Z13pack8to4logicPaPj,@"STO_CUDA_ENTRY STV_DEFAULT"
_Z13pack8to4logicPaPj:
.text._Z13pack8to4logicPaPj:
        /* <DEDUP_REMOVED lines=11> */
[----:B------:R-:W-:Y:S01]  /*00b0*/  IMAD.U32 R5, RZ, RZ, UR7 ;  /* 0x00000007ff057e24 */ /* 0x000fe2000f8e00ff */
[----:B0---4-:R-:W-:-:S09]  /*00c0*/  IADD3.X R2, PT, PT, RZ, UR5, RZ, P0, !PT ;  /* 0x00000005ff027c10 */ /* 0x011fd200087fe4ff */
[----:B------:R-:W-:-:S07]  /*00d0*/  LEPC R20, `(.L_x_51) ;  /* 0x000000001014794e */ /* 0x000fce0000000000 */
[----:B--2---:R-:W-:Y:S05]  /*00e0*/  CALL.ABS.NOINC R8 ;  /* 0x0000000008007343 */ /* 0x004fea0003c00000 */
.L_x_51:
[----:B------:R-:W0:Y:S01]  /*00f0*/  LDC.64 R10, c[0x0][0x380] ;  /* 0x0000e000ff0a7b82 */ /* 0x000e220000000a00 */
[----:B------:R-:W-:Y:S01]  /*0100*/  MOV R55, 0x0 ;  /* 0x0000000000377802 */ /* 0x000fe20000000f00 */
[----:B------:R-:W1:Y:S01]  /*0110*/  LDCU.64 UR4, c[0x4][0x10] ;  /* 0x01000200ff0477ac */ /* 0x000e620008000a00 */
[----:B0-----:R0:W5:Y:S04]  /*0120*/  LDG.E.S8 R59, desc[UR36][R10.64] ;  /* 0x000000240a3b7981 */ /* 0x001168000c1e1300 */
[----:B------:R0:W5:Y:S04]  /*0130*/  LDG.E.S8 R18, desc[UR36][R10.64+0x1] ;  /* 0x000001240a127981 */ /* 0x000168000c1e1300 */
        /* <DEDUP_REMOVED lines=37> */
[----:B------:R0:W5:Y:S01]  /*0390*/  LDG.E.S8 R53, desc[UR36][R10.64+0x27] ;  /* 0x000027240a357981 */ /* 0x000162000c1e1300 */
[----:B------:R0:W2:Y:S01]  /*03a0*/  LDC.64 R8, c[0x4][R55] ;  /* 0x0100000037087b82 */ /* 0x0000a20000000a00 */
[----:B-1----:R-:W-:Y:S01]  /*03b0*/  IMAD.U32 R4, RZ, RZ, UR4 ;  /* 0x00000004ff047e24 */ /* 0x002fe2000f8e00ff */
[----:B------:R-:W-:Y:S01]  /*03c0*/  CS2R R6, SRZ ;  /* 0x0000000000067805 */ /* 0x000fe2000001ff00 */
[----:B------:R-:W-:-:S07]  /*03d0*/  IMAD.U32 R5, RZ, RZ, UR5 ;  /* 0x00000005ff057e24 */ /* 0x000fce000f8e00ff */
[----:B------:R-:W-:-:S07]  /*03e0*/  LEPC R20, `(.L_x_52) ;  /* 0x000000001014794e */ /* 0x000fce0000000000 */
[----:B0-2--5:R-:W-:Y:S05]  /*03f0*/  CALL.ABS.NOINC R8 ;  /* 0x0000000008007343 */ /* 0x025fea0003c00000 */
.L_x_52:
[----:B------:R0:W-:Y:S01]  /*0400*/  STL [R1], R59 ;  /* 0x0000003b01007387 */ /* 0x0001e20000100800 */
[----:B------:R0:W1:Y:S01]  /*0410*/  LDC.64 R8, c[0x4][R55] ;  /* 0x0100000037087b82 */ /* 0x0000620000000a00 */
[----:B------:R-:W2:Y:S01]  /*0420*/  LDCU.64 UR4, c[0x4][0x18] ;  /* 0x01000300ff0477ac */ /* 0x000ea20008000a00 */
[----:B------:R-:W-:Y:S02]  /*0430*/  IMAD.MOV.U32 R6, RZ, RZ, R16 ;  /* 0x000000ffff067224 */ /* 0x000fe400078e0010 */
[----:B------:R-:W-:Y:S02]  /*0440*/  IMAD.MOV.U32 R7, RZ, RZ, R2 ;  /* 0x000000ffff077224 */ /* 0x000fe400078e0002 */
[----:B--2---:R-:W-:Y:S01]  /*0450*/  IMAD.U32 R4, RZ, RZ, UR4 ;  /* 0x00000004ff047e24 */ /* 0x004fe2000f8e00ff */
[----:B0-----:R-:W-:-:S07]  /*0460*/  MOV R5, UR5 ;  /* 0x0000000500057c02 */ /* 0x001fce0008000f00 */
[----:B------:R-:W-:-:S07]  /*0470*/  LEPC R20, `(.L_x_53) ;  /* 0x000000001014794e */ /* 0x000fce0000000000 */
[----:B-1----:R-:W-:Y:S05]  /*0480*/  CALL.ABS.NOINC R8 ;  /* 0x0000000008007343 */ /* 0x002fea0003c00000 */
.L_x_53:
        /* <DEDUP_REMOVED lines=9> */
.L_x_54:
        /* <DEDUP_REMOVED lines=9> */
.L_x_55:
        /* <DEDUP_REMOVED lines=9> */
.L_x_56:
        /* <DEDUP_REMOVED lines=9> */
.L_x_57:
        /* <DEDUP_REMOVED lines=9> */
.L_x_58:
        /* <DEDUP_REMOVED lines=9> */
.L_x_59:
        /* <DEDUP_REMOVED lines=9> */
.L_x_60:
        /* <DEDUP_REMOVED lines=9> */
.L_x_61:
        /* <DEDUP_REMOVED lines=9> */
.L_x_62:
        /* <DEDUP_REMOVED lines=9> */
.L_x_63:
        /* <DEDUP_REMOVED lines=9> */
.L_x_64:
        /* <DEDUP_REMOVED lines=9> */
.L_x_65:
        /* <DEDUP_REMOVED lines=9> */
.L_x_66:
        /* <DEDUP_REMOVED lines=9> */
.L_x_67:
        /* <DEDUP_REMOVED lines=9> */
.L_x_68:
        /* <DEDUP_REMOVED lines=9> */
.L_x_69:
        /* <DEDUP_REMOVED lines=9> */
.L_x_70:
        /* <DEDUP_REMOVED lines=9> */
.L_x_71:
        /* <DEDUP_REMOVED lines=9> */
.L_x_72:
        /* <DEDUP_REMOVED lines=9> */
.L_x_73:
        /* <DEDUP_REMOVED lines=9> */
.L_x_74:
        /* <DEDUP_REMOVED lines=9> */
.L_x_75:
        /* <DEDUP_REMOVED lines=9> */
.L_x_76:
        /* <DEDUP_REMOVED lines=9> */
.L_x_77:
        /* <DEDUP_REMOVED lines=9> */
.L_x_78:
        /* <DEDUP_REMOVED lines=9> */
.L_x_79:
        /* <DEDUP_REMOVED lines=9> */
.L_x_80:
        /* <DEDUP_REMOVED lines=9> */
.L_x_81:
        /* <DEDUP_REMOVED lines=9> */
.L_x_82:
        /* <DEDUP_REMOVED lines=9> */
.L_x_83:
        /* <DEDUP_REMOVED lines=9> */
.L_x_84:
        /* <DEDUP_REMOVED lines=9> */
.L_x_85:
        /* <DEDUP_REMOVED lines=9> */
.L_x_86:
        /* <DEDUP_REMOVED lines=9> */
.L_x_87:
        /* <DEDUP_REMOVED lines=9> */
.L_x_88:
        /* <DEDUP_REMOVED lines=9> */
.L_x_89:
        /* <DEDUP_REMOVED lines=9> */
.L_x_90:
        /* <DEDUP_REMOVED lines=9> */
.L_x_91:
        /* <DEDUP_REMOVED lines=9> */
.L_x_92:
[----:B------:R0:W1:Y:S01]  /*1a80*/  LDC.64 R8, c[0x4][R55] ;  /* 0x0100000037087b82 */ /* 0x0000620000000a00 */
[----:B------:R-:W2:Y:S01]  /*1a90*/  LDCU.64 UR4, c[0x4][0x20] ;  /* 0x01000400ff0477ac */ /* 0x000ea20008000a00 */
[----:B------:R-:W-:Y:S01]  /*1aa0*/  CS2R R6, SRZ ;  /* 0x0000000000067805 */ /* 0x000fe2000001ff00 */
[----:B--2---:R-:W-:Y:S01]  /*1ab0*/  IMAD.U32 R4, RZ, RZ, UR4 ;  /* 0x00000004ff047e24 */ /* 0x004fe2000f8e00ff */
[----:B0-----:R-:W-:-:S07]  /*1ac0*/  MOV R5, UR5 ;  /* 0x0000000500057c02 */ /* 0x001fce0008000f00 */
[----:B------:R-:W-:-:S07]  /*1ad0*/  LEPC R20, `(.L_x_93) ;  /* 0x000000001014794e */ /* 0x000fce0000000000 */
[----:B-1----:R-:W-:Y:S05]  /*1ae0*/  CALL.ABS.NOINC R8 ;  /* 0x0000000008007343 */ /* 0x002fea0003c00000 */
.L_x_93:
[----:B------:R-:W-:Y:S01]  /*1af0*/  CS2R.32 R57, SR_CLOCKLO ;  /* 0x0000000000397805 */ /* 0x000fe20000005000 */
[----:B------:R-:W-:Y:S01]  /*1b00*/  IMAD.SHL.U32 R5, R26, 0x10, RZ ;  /* 0x000000101a057824 */ /* 0x000fe200078e00ff */
[----:B------:R-:W-:Y:S01]  /*1b10*/  LOP3.LUT R28, R28, 0xf, RZ, 0xc0, !PT ;  /* 0x0000000f1c1c7812 */ /* 0x000fe200078ec0ff */
[----:B------:R-:W-:Y:S01]  /*1b20*/  IMAD.SHL.U32 R59, R59, 0x10, RZ ;  /* 0x000000103b3b7824 */ /* 0x000fe200078e00ff */
[----:B------:R-:W-:Y:S02]  /*1b30*/  LOP3.LUT R18, R18, 0xf, RZ, 0xc0, !PT ;  /* 0x0000000f12127812 */ /* 0x000fe400078ec0ff */
[----:B------:R-:W-:Y:S02]  /*1b40*/  LOP3.LUT R28, R5, 0xf0, R28, 0xe2, !PT ;  /* 0x000000f0051c7812 */ /* 0x000fe400078ee21c */
[----:B------:R-:W-:Y:S02]  /*1b50*/  LOP3.LUT R18, R59, 0xf0, R18, 0xe2, !PT ;  /* 0x000000f03b127812 */ /* 0x000fe400078ee212 */
[----:B------:R-:W-:-:S02]  /*1b60*/  LOP3.LUT R3, R22, 0xf, RZ, 0xc0, !PT ;  /* 0x0000000f16037812 */ /* 0x000fc400078ec0ff */
[----:B------:R-:W-:Y:S02]  /*1b70*/  LOP3.LUT R5, R30, 0xf, RZ, 0xc0, !PT ;  /* 0x0000000f1e057812 */ /* 0x000fe400078ec0ff */
[----:B------:R-:W-:Y:S02]  /*1b80*/  LEA R3, R18, R3, 0x4 ;  /* 0x0000000312037211 */ /* 0x000fe400078e20ff */
[----:B------:R-:W-:Y:S01]  /*1b90*/  LOP3.LUT R24, R24, 0xf, RZ, 0xc0, !PT ;  /* 0x0000000f18187812 */ /* 0x000fe200078ec0ff */
[----:B------:R-:W-:Y:S01]  /*1ba0*/  IMAD R5, R28, 0x10, R5 ;  /* 0x000000101c057824 */ /* 0x000fe200078e0205 */
[----:B------:R-:W-:-:S03]  /*1bb0*/  LOP3.LUT R32, R32, 0xf, RZ, 0xc0, !PT ;  /* 0x0000000f20207812 */ /* 0x000fc600078ec0ff */
[----:B------:R-:W-:Y:S01]  /*1bc0*/  IMAD R0, R3, 0x10, R24 ;  /* 0x0000001003007824 */ /* 0x000fe200078e0218 */
[----:B------:R-:W-:-:S04]  /*1bd0*/  LEA R5, R5, R32, 0x4 ;  /* 0x0000002005057211 */ /* 0x000fc800078e20ff */
[----:B------:R-:W-:Y:S02]  /*1be0*/  PRMT R0, R5, 0x5410, R0 ;  /* 0x0000541005007816 */ /* 0x000fe40000000000 */
[----:B------:R-:W-:Y:S01]  /*1bf0*/  CS2R.32 R18, SR_CLOCKLO ;  /* 0x0000000000127805 */ /* 0x000fe20000005000 */
[----:B------:R-:W-:Y:S01]  /*1c00*/  IMAD.SHL.U32 R3, R34, 0x10, RZ ;  /* 0x0000001022037824 */ /* 0x000fe200078e00ff */
[----:B------:R-:W-:Y:S01]  /*1c10*/  LOP3.LUT R36, R36, 0xf, RZ, 0xc0, !PT ;  /* 0x0000000f24247812 */ /* 0x000fe200078ec0ff */
[----:B------:R-:W-:Y:S01]  /*1c20*/  IMAD.SHL.U32 R5, R42, 0x10, RZ ;  /* 0x000000102a057824 */ /* 0x000fe200078e00ff */
[----:B------:R-:W-:Y:S02]  /*1c30*/  LOP3.LUT R44, R44, 0xf, RZ, 0xc0, !PT ;  /* 0x0000000f2c2c7812 */ /* 0x000fe400078ec0ff */
[----:B------:R-:W-:Y:S02]  /*1c40*/  LOP3.LUT R36, R3, 0xf0, R36, 0xe2, !PT ;  /* 0x000000f003247812 */ /* 0x000fe400078ee224 */
[----:B------:R-:W-:-:S02]  /*1c50*/  LOP3.LUT R44, R5, 0xf0, R44, 0xe2, !PT ;  /* 0x000000f0052c7812 */ /* 0x000fc400078ee22c */
[----:B------:R-:W-:Y:S02]  /*1c60*/  LOP3.LUT R3, R38, 0xf, RZ, 0xc0, !PT ;  /* 0x0000000f26037812 */ /* 0x000fe400078ec0ff */
        /* <DEDUP_REMOVED lines=14> */
[----:B------:R-:W-:-:S02]  /*1d50*/  LOP3.LUT R5, R54, 0xf, RZ, 0xc0, !PT ;  /* 0x0000000f36057812 */ /* 0x000fc400078ec0ff */
[----:B------:R-:W-:Y:S02]  /*1d60*/  LOP3.LUT R60, R7, 0xf0, R60, 0xe2, !PT ;  /* 0x000000f0073c7812 */ /* 0x000fe400078ee23c */
        /* <DEDUP_REMOVED lines=41> */
[----:B------:R-:W0:Y:S01]  /*2000*/  S2R R14, SR_TID.X ;  /* 0x00000000000e7919 */ /* 0x000e220000002100 */
[----:B------:R-:W1:Y:S01]  /*2010*/  LDC.64 R12, c[0x0][0x388] ;  /* 0x0000e200ff0c7b82 */ /* 0x000e620000000a00 */
[----:B------:R-:W2:Y:S01]  /*2020*/  LDCU.64 UR4, c[0x4][0x28] ;  /* 0x01000500ff0477ac */ /* 0x000ea20008000a00 */
[----:B------:R-:W-:Y:S01]  /*2030*/  MOV R6, R16 ;  /* 0x0000001000067202 */ /* 0x000fe20000000f00 */
[----:B------:R-:W-:-:S05]  /*2040*/  IMAD.MOV.U32 R7, RZ, RZ, R2 ;  /* 0x000000ffff077224 */ /* 0x000fca00078e0002 */
[----:B------:R3:W4:Y:S01]  /*2050*/  LDC.64 R22, c[0x4][R55] ;  /* 0x0100000037167b82 */ /* 0x0007220000000a00 */
[----:B--2---:R-:W-:Y:S02]  /*2060*/  IMAD.U32 R4, RZ, RZ, UR4 ;  /* 0x00000004ff047e24 */ /* 0x004fe4000f8e00ff */
        /* <DEDUP_REMOVED lines=9> */
.L_x_94:
[----:B------:R-:W-:Y:S01]  /*2100*/  IMAD.IADD R18, R18, 0x1, -R57 ;  /* 0x0000000112127824 */ /* 0x000fe200078e0a39 */
[----:B------:R0:W1:Y:S01]  /*2110*/  LDC.64 R8, c[0x4][R55] ;  /* 0x0100000037087b82 */ /* 0x0000620000000a00 */
[----:B------:R-:W2:Y:S01]  /*2120*/  LDCU.64 UR4, c[0x4][0x30] ;  /* 0x01000600ff0477ac */ /* 0x000ea20008000a00 */
[----:B------:R-:W-:Y:S01]  /*2130*/  IMAD.MOV.U32 R6, RZ, RZ, R16 ;  /* 0x000000ffff067224 */ /* 0x000fe200078e0010 */
[----:B------:R-:W-:Y:S01]  /*2140*/  MOV R7, R2 ;  /* 0x0000000200077202 */ /* 0x000fe20000000f00 */
[----:B------:R0:W-:Y:S01]  /*2150*/  STL [R1], R18 ;  /* 0x0000001201007387 */ /* 0x0001e20000100800 */
[----:B--2---:R-:W-:Y:S01]  /*2160*/  MOV R4, UR4 ;  /* 0x0000000400047c02 */ /* 0x004fe20008000f00 */
[----:B0-----:R-:W-:-:S07]  /*2170*/  IMAD.U32 R5, RZ, RZ, UR5 ;  /* 0x00000005ff057e24 */ /* 0x001fce000f8e00ff */
[----:B------:R-:W-:-:S07]  /*2180*/  LEPC R20, `(.L_x_95) ;  /* 0x000000001014794e */ /* 0x000fce0000000000 */
[----:B-1----:R-:W-:Y:S05]  /*2190*/  CALL.ABS.NOINC R8 ;  /* 0x0000000008007343 */ /* 0x002fea0003c00000 */
.L_x_95:
        /* <DEDUP_REMOVED lines=10> */
.L_x_96:
[----:B------:R-:W-:Y:S01]  /*2240*/  IADD3 R0, PT, PT, -R57, R26, RZ ;  /* 0x0000001a39007210 */ /* 0x000fe20007ffe1ff */
        /* <DEDUP_REMOVED lines=9> */
.L_x_97:
        /* <DEDUP_REMOVED lines=10> */
.L_x_98:
        /* <DEDUP_REMOVED lines=10> */
.L_x_99:
[----:B------:R0:W1:Y:S01]  /*2420*/  LDC.64 R2, c[0x4][R55] ;  /* 0x0100000037027b82 */ /* 0x0000620000000a00 */
[----:B------:R-:W2:Y:S01]  /*2430*/  LDCU.64 UR4, c[0x4][0x38] ;  /* 0x01000700ff0477ac */ /* 0x000ea20008000a00 */
[----:B------:R-:W-:Y:S02]  /*2440*/  CS2R R6, SRZ ;  /* 0x0000000000067805 */ /* 0x000fe4000001ff00 */
[----:B--2---:R-:W-:Y:S01]  /*2450*/  MOV R4, UR4 ;  /* 0x0000000400047c02 */ /* 0x004fe20008000f00 */
[----:B0-----:R-:W-:-:S07]  /*2460*/  IMAD.U32 R5, RZ, RZ, UR5 ;  /* 0x00000005ff057e24 */ /* 0x001fce000f8e00ff */
[----:B------:R-:W-:-:S07]  /*2470*/  LEPC R20, `(.L_x_100) ;  /* 0x000000001014794e */ /* 0x000fce0000000000 */
[----:B-1----:R-:W-:Y:S05]  /*2480*/  CALL.ABS.NOINC R2 ;  /* 0x0000000002007343 */ /* 0x002fea0003c00000 */
.L_x_100:
[----:B------:R-:W-:Y:S05]  /*2490*/  EXIT ;  /* 0x000000000000794d */ /* 0x000fea0003800000 */
.L_x_101:
        /* <DEDUP_REMOVED lines=14> */
.L_x_307:


//--------------------- .text._Z11pack8to4cvtPaPj --------------------------
	.section	.text._Z11pack8to4cvtPaPj,"ax",@progbits
	.align	128
        .global         _Z11pack8to4cvtPaPj
        .type           _Z11pack8to4cvtPaPj,@function
        .size           _Z11pack8to4cvtPaPj,(.L_x_308 - _Z11pack8to4cvtPaPj)
        .other          _Z11pack8to4cvtPaPj,@"STO_CUDA_ENTRY STV_DEFAULT"
_Z11pack8to4cvtPaPj:
.text._Z11pack8to4cvtPaPj:
        /* <DEDUP_REMOVED lines=15> */
.L_x_102:
        /* <DEDUP_REMOVED lines=49> */
.L_x_103:
        /* <DEDUP_REMOVED lines=9> */
.L_x_104:
        /* <DEDUP_REMOVED lines=9> */
.L_x_105:
        /* <DEDUP_REMOVED lines=9> */
.L_x_106:
        /* <DEDUP_REMOVED lines=9> */
.L_x_107:
        /* <DEDUP_REMOVED lines=9> */
.L_x_108:
        /* <DEDUP_REMOVED lines=9> */
.L_x_109:
        /* <DEDUP_REMOVED lines=9> */
.L_x_110:
        /* <DEDUP_REMOVED lines=9> */
.L_x_111:
        /* <DEDUP_REMOVED lines=9> */
.L_x_112:
        /* <DEDUP_REMOVED lines=9> */
.L_x_113:
        /* <DEDUP_REMOVED lines=9> */
.L_x_114:
        /* <DEDUP_REMOVED lines=9> */
.L_x_115:
        /* <DEDUP_REMOVED lines=9> */
.L_x_116:
        /* <DEDUP_REMOVED lines=9> */
.L_x_117:
        /* <DEDUP_REMOVED lines=9> */
.L_x_118:
        /* <DEDUP_REMOVED lines=9> */
.L_x_119:
        /* <DEDUP_REMOVED lines=9> */
.L_x_120:
        /* <DEDUP_REMOVED lines=9> */
.L_x_121:
        /* <DEDUP_REMOVED lines=9> */
.L_x_122:
        /* <DEDUP_REMOVED lines=9> */
.L_x_123:
[----:B------:R0:W-:Y:S01]  /*0f40*/  STL [R1], R40 ;  /* 0x0000002801007387 */ /* 0x0001e20000100800 */
[----:B------:R0:W1:Y:S01]  /*0f50*/  LDC.64 R8, c[0x4][R57] ;  /* 0x0100000039087b82 */ /* 0x0000620000000a00 */
[----:B------:R-:W2:Y:S01]  /*0f60*/  LDCU.64 UR4, c[0x4][0x18] ;  /* 0x01000300ff0477ac */ /* 0x000ea20008000a00 */
[----:B------:R-:W-:Y:S01]  /*0f70*/  IMAD.MOV.U32 R6, RZ, RZ, R16 ;  /* 0x000000ffff067224 */ /* 0x000fe200078e0010 */
[----:B------:R-:W-:Y:S02]  /*0f80*/  MOV R7, R2 ;  /* 0x0000000200077202 */ /* 0x000fe40000000f00 */
[----:B--2---:R-:W-:Y:S01]  /*0f90*/  MOV R4, UR4 ;  /* 0x0000000400047c02 */ /* 0x004fe20008000f00 */
[----:B0-----:R-:W-:-:S07]  /*0fa0*/  IMAD.U32 R5, RZ, RZ, UR5 ;  /* 0x00000005ff057e24 */ /* 0x001fce000f8e00ff */
[----:B------:R-:W-:-:S07]  /*0fb0*/  LEPC R20, `(.L_x_124) ;  /* 0x000000001014794e */ /* 0x000fce0000000000 */
[----:B-1----:R-:W-:Y:S05]  /*0fc0*/  CALL.ABS.NOINC R8 ;  /* 0x0000000008007343 */ /* 0x002fea0003c00000 */
.L_x_124:
[----:B------:R0:W-:Y:S01]  /*0fd0*/  STL [R1], R37 ;  /* 0x0000002501007387 */ /* 0x0001e20000100800 */
[----:B------:R0:W1:Y:S01]  /*0fe0*/  LDC.64 R8, c[0x4][R57] ;  /* 0x0100000039087b82 */ /* 0x0000620000000a00 */
[----:B------:R-:W2:Y:S01]  /*0ff0*/  LDCU.64 UR4, c[0x4][0x18] ;  /* 0x01000300ff0477ac */ /* 0x000ea20008000a00 */
[----:B------:R-:W-:Y:S01]  /*1000*/  MOV R6, R16 ;  /* 0x0000001000067202 */ /* 0x000fe20000000f00 */
[----:B------:R-:W-:Y:S02]  /*1010*/  IMAD.MOV.U32 R7, RZ, RZ, R2 ;  /* 0x000000ffff077224 */ /* 0x000fe400078e0002 */
[----:B--2---:R-:W-:Y:S02]  /*1020*/  IMAD.U32 R4, RZ, RZ, UR4 ;  /* 0x00000004ff047e24 */ /* 0x004fe4000f8e00ff */
[----:B0-----:R-:W-:-:S07]  /*1030*/  IMAD.U32 R5, RZ, RZ, UR5 ;  /* 0x00000005ff057e24 */ /* 0x001fce000f8e00ff */
[----:B------:R-:W-:-:S07]  /*1040*/  LEPC R20, `(.L_x_125) ;  /* 0x000000001014794e */ /* 0x000fce0000000000 */
[----:B-1----:R-:W-:Y:S05]  /*1050*/  CALL.ABS.NOINC R8 ;  /* 0x0000000008007343 */ /* 0x002fea0003c00000 */
.L_x_125:
        /* <DEDUP_REMOVED lines=9> */
.L_x_126:
        /* <DEDUP_REMOVED lines=9> */
.L_x_127:
        /* <DEDUP_REMOVED lines=9> */
.L_x_128:
        /* <DEDUP_REMOVED lines=9> */
.L_x_129:
        /* <DEDUP_REMOVED lines=9> */
.L_x_130:
        /* <DEDUP_REMOVED lines=9> */
.L_x_131:
        /* <DEDUP_REMOVED lines=9> */
.L_x_132:
        /* <DEDUP_REMOVED lines=9> */
.L_x_133:
        /* <DEDUP_REMOVED lines=9> */
.L_x_134:
        /* <DEDUP_REMOVED lines=9> */
.L_x_135:
        /* <DEDUP_REMOVED lines=9> */
.L_x_136:
        /* <DEDUP_REMOVED lines=9> */
.L_x_137:
        /* <DEDUP_REMOVED lines=9> */
.L_x_138:
        /* <DEDUP_REMOVED lines=9> */
.L_x_139:
        /* <DEDUP_REMOVED lines=9> */
.L_x_140:
        /* <DEDUP_REMOVED lines=9> */
.L_x_141:
        /* <DEDUP_REMOVED lines=9> */
.L_x_142:
        /* <DEDUP_REMOVED lines=9> */
.L_x_143:
[----:B------:R0:W1:Y:S01]  /*1a80*/  LDC.64 R8, c[0x4][R57] ;  /* 0x0100000039087b82 */ /* 0x0000620000000a00 */
[----:B------:R-:W2:Y:S01]  /*1a90*/  LDCU.64 UR4, c[0x4][0x20] ;  /* 0x01000400ff0477ac */ /* 0x000ea20008000a00 */
[----:B------:R-:W-:Y:S01]  /*1aa0*/  CS2R R6, SRZ ;  /* 0x0000000000067805 */ /* 0x000fe2000001ff00 */
[----:B--2---:R-:W-:Y:S01]  /*1ab0*/  IMAD.U32 R4, RZ, RZ, UR4 ;  /* 0x00000004ff047e24 */ /* 0x004fe2000f8e00ff */
[----:B0-----:R-:W-:-:S07]  /*1ac0*/  MOV R5, UR5 ;  /* 0x0000000500057c02 */ /* 0x001fce0008000f00 */
[----:B------:R-:W-:-:S07]  /*1ad0*/  LEPC R20, `(.L_x_144) ;  /* 0x000000001014794e */ /* 0x000fce0000000000 */
[----:B-1----:R-:W-:Y:S05]  /*1ae0*/  CALL.ABS.NOINC R8 ;  /* 0x0000000008007343 */ /* 0x002fea0003c00000 */
.L_x_144:
[----:B------:R-:W-:Y:S02]  /*1af0*/  CS2R.32 R59, SR_CLOCKLO ;  /* 0x00000000003b7805 */ /* 0x000fe40000005000 */
[----:B------:R-:W-:-:S04]  /*1b00*/  I2IP.S4.S32.SAT R18, R60, R18, RZ.24 ;  /* 0x000000123c127239 */ /* 0x000fc800000076ff */
[----:B------:R-:W-:-:S04]  /*1b10*/  I2IP.S4.S32.SAT R18, R22, R17, R18.24 ;  /* 0x0000001116127239 */ /* 0x000fc80000007612 */
[----:B------:R-:W-:-:S04]  /*1b20*/  I2IP.S4.S32.SAT R18, R24, R19, R18.24 ;  /* 0x0000001318127239 */ /* 0x000fc80000007612 */
[----:B------:R-:W-:Y:S02]  /*1b30*/  I2IP.S4.S32.SAT R23, R26, R23, R18.24 ;  /* 0x000000171a177239 */ /* 0x000fe40000007612 */
        /* <DEDUP_REMOVED lines=37> */
.L_x_145:
        /* <DEDUP_REMOVED lines=10> */
.L_x_146:
        /* <DEDUP_REMOVED lines=10> */
.L_x_147:
        /* <DEDUP_REMOVED lines=10> */
.L_x_148:
        /* <DEDUP_REMOVED lines=10> */
.L_x_149:
        /* <DEDUP_REMOVED lines=10> */
.L_x_150:
[----:B------:R0:W1:Y:S01]  /*20b0*/  LDC.64 R2, c[0x4][R57] ;  /* 0x0100000039027b82 */ /* 0x0000620000000a00 */
[----:B------:R-:W2:Y:S01]  /*20c0*/  LDCU.64 UR4, c[0x4][0x38] ;  /* 0x01000700ff0477ac */ /* 0x000ea20008000a00 */
[----:B------:R-:W-:Y:S02]  /*20d0*/  CS2R R6, SRZ ;  /* 0x0000000000067805 */ /* 0x000fe4000001ff00 */
[----:B--2---:R-:W-:Y:S01]  /*20e0*/  MOV R4, UR4 ;  /* 0x0000000400047c02 */ /* 0x004fe20008000f00 */
[----:B0-----:R-:W-:-:S07]  /*20f0*/  IMAD.U32 R5, RZ, RZ, UR5 ;  /* 0x00000005ff057e24 */ /* 0x001fce000f8e00ff */
[----:B------:R-:W-:-:S07]  /*2100*/  LEPC R20, `(.L_x_151) ;  /* 0x000000001014794e */ /* 0x000fce0000000000 */
[----:B-1----:R-:W-:Y:S05]  /*2110*/  CALL.ABS.NOINC R2 ;  /* 0x0000000002007343 */ /* 0x002fea0003c00000 */
.L_x_151:
[----:B------:R-:W-:Y:S05]  /*2120*/  EXIT ;  /* 0x000000000000794d */ /* 0x000fea0003800000 */
.L_x_152:
        /* <DEDUP_REMOVED lines=13> */
.L_x_308:


//--------------------- .text._Z15pack32to4simplePiPj --------------------------
	.section	.text._Z15pack32to4simplePiPj,"ax",@progbits
	.align	128
        .global         _Z15pack32to4simplePiPj
        .type           _Z15pack32to4simplePiPj,@function
        .size           _Z15pack32to4simplePiPj,(.L_x_309 - _Z15pack32to4simplePiPj)
        .other          _Z15pack32to4simplePiPj,@"STO_CUDA_ENTRY STV_DEFAULT"
_Z15pack32to4simplePiPj:
.text._Z15pack32to4simplePiPj:
        /* <DEDUP_REMOVED lines=15> */
.L_x_153:
[----:B------:R-:W0:Y:S01]  /*00f0*/  LDC.64 R10, c[0x0][0x380] ;  /* 0x0000e000ff0a7b82 */ /* 0x000e220000000a00 */
[----:B------:R-:W-:Y:S01]  /*0100*/  MOV R55, 0x0 ;  /* 0x0000000000377802 */ /* 0x000fe20000000f00 */
[----:B------:R-:W1:Y:S01]  /*0110*/  LDCU.64 UR4, c[0x4][0x10] ;  /* 0x01000200ff0477ac */ /* 0x000e620008000a00 */
[----:B0-----:R0:W5:Y:S04]  /*0120*/  LDG.E R59, desc[UR36][R10.64] ;  /* 0x000000240a3b7981 */ /* 0x001168000c1e1900 */
[----:B------:R0:W5:Y:S04]  /*0130*/  LDG.E R18, desc[UR36][R10.64+0x4] ;  /* 0x000004240a127981 */ /* 0x000168000c1e1900 */
        /* <DEDUP_REMOVED lines=37> */
[----:B------:R0:W5:Y:S01]  /*0390*/  LDG.E R53, desc[UR36][R10.64+0x9c] ;  /* 0x00009c240a357981 */ /* 0x000162000c1e1900 */
[----:B------:R0:W2:Y:S01]  /*03a0*/  LDC.64 R8, c[0x4][R55] ;  /* 0x0100000037087b82 */ /* 0x0000a20000000a00 */
[----:B-1----:R-:W-:Y:S01]  /*03b0*/  IMAD.U32 R4, RZ, RZ, UR4 ;  /* 0x00000004ff047e24 */ /* 0x002fe2000f8e00ff */
[----:B------:R-:W-:Y:S01]  /*03c0*/  CS2R R6, SRZ ;  /* 0x0000000000067805 */ /* 0x000fe2000001ff00 */
[----:B------:R-:W-:-:S07]  /*03d0*/  IMAD.U32 R5, RZ, RZ, UR5 ;  /* 0x00000005ff057e24 */ /* 0x000fce000f8e00ff */
[----:B------:R-:W-:-:S07]  /*03e0*/  LEPC R20, `(.L_x_154) ;  /* 0x000000001014794e */ /* 0x000fce0000000000 */
[----:B0-2--5:R-:W-:Y:S05]  /*03f0*/  CALL.ABS.NOINC R8 ;  /* 0x0000000008007343 */ /* 0x025fea0003c00000 */
.L_x_154:
        /* <DEDUP_REMOVED lines=9> */
.L_x_155:
        /* <DEDUP_REMOVED lines=9> */
.L_x_156:
        /* <DEDUP_REMOVED lines=9> */
.L_x_157:
        /* <DEDUP_REMOVED lines=9> */
.L_x_158:
        /* <DEDUP_REMOVED lines=9> */
.L_x_159:
        /* <DEDUP_REMOVED lines=9> */
.L_x_160:
        /* <DEDUP_REMOVED lines=9> */
.L_x_161:
        /* <DEDUP_REMOVED lines=9> */
.L_x_162:
        /* <DEDUP_REMOVED lines=9> */
.L_x_163:
        /* <DEDUP_REMOVED lines=9> */
.L_x_164:
        /* <DEDUP_REMOVED lines=9> */
.L_x_165:
        /* <DEDUP_REMOVED lines=9> */
.L_x_166:
        /* <DEDUP_REMOVED lines=9> */
.L_x_167:
        /* <DEDUP_REMOVED lines=9> */
.L_x_168:
        /* <DEDUP_REMOVED lines=9> */
.L_x_169:
        /* <DEDUP_REMOVED lines=9> */
.L_x_170:
        /* <DEDUP_REMOVED lines=9> */
.L_x_171:
        /* <DEDUP_REMOVED lines=9> */
.L_x_172:
        /* <DEDUP_REMOVED lines=9> */
.L_x_173:
        /* <DEDUP_REMOVED lines=9> */
.L_x_174:
        /* <DEDUP_REMOVED lines=9> */
.L_x_175:
        /* <DEDUP_REMOVED lines=9> */
.L_x_176:
        /* <DEDUP_REMOVED lines=9> */
.L_x_177:
        /* <DEDUP_REMOVED lines=9> */
.L_x_178:
        /* <DEDUP_REMOVED lines=9> */
.L_x_179:
        /* <DEDUP_REMOVED lines=9> */
.L_x_180:
        /* <DEDUP_REMOVED lines=9> */
.L_x_181:
        /* <DEDUP_REMOVED lines=9> */
.L_x_182:
        /* <DEDUP_REMOVED lines=9> */
.L_x_183:
        /* <DEDUP_REMOVED lines=9> */
.L_x_184:
        /* <DEDUP_REMOVED lines=9> */
.L_x_185:
        /* <DEDUP_REMOVED lines=9> */
.L_x_186:
        /* <DEDUP_REMOVED lines=9> */
.L_x_187:
        /* <DEDUP_REMOVED lines=9> */
.L_x_188:
        /* <DEDUP_REMOVED lines=9> */
.L_x_189:
        /* <DEDUP_REMOVED lines=9> */
.L_x_190:
        /* <DEDUP_REMOVED lines=9> */
.L_x_191:
        /* <DEDUP_REMOVED lines=9> */
.L_x_192:
        /* <DEDUP_REMOVED lines=9> */
.L_x_193:
        /* <DEDUP_REMOVED lines=9> */
.L_x_194:
[----:B------:R0:W1:Y:S01]  /*1a80*/  LDC.64 R8, c[0x4][R55] ;  /* 0x0100000037087b82 */ /* 0x0000620000000a00 */
[----:B------:R-:W2:Y:S01]  /*1a90*/  LDCU.64 UR4, c[0x4][0x20] ;  /* 0x01000400ff0477ac */ /* 0x000ea20008000a00 */
[----:B------:R-:W-:Y:S01]  /*1aa0*/  CS2R R6, SRZ ;  /* 0x0000000000067805 */ /* 0x000fe2000001ff00 */
[----:B--2---:R-:W-:Y:S01]  /*1ab0*/  IMAD.U32 R4, RZ, RZ, UR4 ;  /* 0x00000004ff047e24 */ /* 0x004fe2000f8e00ff */
[----:B0-----:R-:W-:-:S07]  /*1ac0*/  MOV R5, UR5 ;  /* 0x0000000500057c02 */ /* 0x001fce0008000f00 */
[----:B------:R-:W-:-:S07]  /*1ad0*/  LEPC R20, `(.L_x_195) ;  /* 0x000000001014794e */ /* 0x000fce0000000000 */
[----:B-1----:R-:W-:Y:S05]  /*1ae0*/  CALL.ABS.NOINC R8 ;  /* 0x0000000008007343 */ /* 0x002fea0003c00000 */
.L_x_195:
[----:B------:R-:W-:Y:S01]  /*1af0*/  CS2R.32 R57, SR_CLOCKLO ;  /* 0x0000000000397805 */ /* 0x000fe20000005000 */
[----:B------:R-:W-:Y:S01]  /*1b00*/  IMAD.SHL.U32 R59, R59, 0x100, RZ ;  /* 0x000001003b3b7824 */ /* 0x000fe200078e00ff */
[----:B------:R-:W-:Y:S01]  /*1b10*/  SHF.L.U32 R24, R24, 0x4, RZ ;  /* 0x0000000418187819 */ /* 0x000fe200000006ff */
[----:B------:R-:W-:Y:S01]  /*1b20*/  IMAD.SHL.U32 R18, R18, 0x10, RZ ;  /* 0x0000001012127824 */ /* 0x000fe200078e00ff */
[----:B------:R-:W-:Y:S01]  /*1b30*/  LOP3.LUT R3, R26, 0xf, RZ, 0xc0, !PT ;  /* 0x0000000f1a037812 */ /* 0x000fe200078ec0ff */
[----:B------:R-:W-:Y:S01]  /*1b40*/  IMAD.SHL.U32 R28, R28, 0x10, RZ ;  /* 0x000000101c1c7824 */ /* 0x000fe200078e00ff */
[----:B------:R-:W-:Y:S02]  /*1b50*/  LOP3.LUT R59, R59, 0xf00, RZ, 0xc0, !PT ;  /* 0x00000f003b3b7812 */ /* 0x000fe400078ec0ff */
[----:B------:R-:W-:Y:S02]  /*1b60*/  LOP3.LUT R24, R24, 0xf0, RZ, 0xc0, !PT ;  /* 0x000000f018187812 */ /* 0x000fe400078ec0ff */
[----:B------:R-:W-:-:S02]  /*1b70*/  LOP3.LUT R59, R59, 0xf0, R18, 0xf8, !PT ;  /* 0x000000f03b3b7812 */ /* 0x000fc400078ef812 */
[----:B------:R-:W-:Y:S02]  /*1b80*/  LOP3.LUT R28, R28, 0xf0, RZ, 0xc0, !PT ;  /* 0x000000f01c1c7812 */ /* 0x000fe400078ec0ff */
[----:B------:R-:W-:Y:S02]  /*1b90*/  LOP3.LUT R59, R59, 0xf, R22, 0xf8, !PT ;  /* 0x0000000f3b3b7812 */ /* 0x000fe400078ef816 */
[----:B------:R-:W-:Y:S02]  /*1ba0*/  LOP3.LUT R30, R30, 0xf, RZ, 0xc0, !PT ;  /* 0x0000000f1e1e7812 */ /* 0x000fe400078ec0ff */
[----:B------:R-:W-:Y:S01]  /*1bb0*/  LOP3.LUT R5, R32, 0xf, RZ, 0xc0, !PT ;  /* 0x0000000f20057812 */ /* 0x000fe200078ec0ff */
[----:B------:R-:W-:-:S05]  /*1bc0*/  IMAD R24, R59, 0x100, R24 ;  /* 0x000001003b187824 */ /* 0x000fca00078e0218 */
[----:B------:R-:W-:-:S05]  /*1bd0*/  IADD3 R3, PT, PT, R24, R3, RZ ;  /* 0x0000000318037210 */ /* 0x000fca0007ffe0ff */
[----:B------:R-:W-:-:S04]  /*1be0*/  IMAD R3, R3, 0x100, R28 ;  /* 0x0000010003037824 */ /* 0x000fc800078e021c */
[----:B------:R-:W-:-:S05]  /*1bf0*/  IMAD.IADD R0, R3, 0x1, R30 ;  /* 0x0000000103007824 */ /* 0x000fca00078e021e */
[----:B------:R-:W-:Y:S02]  /*1c00*/  LEA R0, R0, R5, 0x4 ;  /* 0x0000000500007211 */ /* 0x000fe400078e20ff */
[----:B------:R-:W-:Y:S01]  /*1c10*/  CS2R.32 R18, SR_CLOCKLO ;  /* 0x0000000000127805 */ /* 0x000fe20000005000 */
[----:B------:R-:W-:Y:S01]  /*1c20*/  IMAD.SHL.U32 R34, R34, 0x100, RZ ;  /* 0x0000010022227824 */ /* 0x000fe200078e00ff */
[----:B------:R-:W-:Y:S01]  /*1c30*/  SHF.L.U32 R40, R40, 0x4, RZ ;  /* 0x0000000428287819 */ /* 0x000fe200000006ff */
[----:B------:R-:W-:Y:S01]  /*1c40*/  IMAD.SHL.U32 R3, R36, 0x10, RZ ;  /* 0x0000001024037824 */ /* 0x000fe200078e00ff */
[----:B------:R-:W-:Y:S01]  /*1c50*/  LOP3.LUT R42, R42, 0xf, RZ, 0xc0, !PT ;  /* 0x0000000f2a2a7812 */ /* 0x000fe200078ec0ff */
[----:B------:R-:W-:Y:S01]  /*1c60*/  IMAD.SHL.U32 R44, R44, 0x10, RZ ;  /* 0x000000102c2c7824 */ /* 0x000fe200078e00ff */
[----:B------:R-:W-:Y:S02]  /*1c70*/  LOP3.LUT R34, R34, 0xf00, RZ, 0xc0, !PT ;  /* 0x00000f0022227812 */ /* 0x000fe400078ec0ff */
[----:B------:R-:W-:-:S02]  /*1c80*/  LOP3.LUT R40, R40, 0xf0, RZ, 0xc0, !PT ;  /* 0x000000f028287812 */ /* 0x000fc400078ec0ff */
[----:B------:R-:W-:Y:S02]  /*1c90*/  LOP3.LUT R3, R34, 0xf0, R3, 0xf8, !PT ;  /* 0x000000f022037812 */ /* 0x000fe400078ef803 */
        /* <DEDUP_REMOVED lines=80> */
.L_x_196:
        /* <DEDUP_REMOVED lines=10> */
.L_x_197:
        /* <DEDUP_REMOVED lines=10> */
.L_x_198:
        /* <DEDUP_REMOVED lines=10> */
.L_x_199:
        /* <DEDUP_REMOVED lines=10> */
.L_x_200:
        /* <DEDUP_REMOVED lines=10> */
.L_x_201:
[----:B------:R0:W1:Y:S01]  /*24c0*/  LDC.64 R2, c[0x4][R55] ;  /* 0x0100000037027b82 */ /* 0x0000620000000a00 */
[----:B------:R-:W2:Y:S01]  /*24d0*/  LDCU.64 UR4, c[0x4][0x38] ;  /* 0x01000700ff0477ac */ /* 0x000ea20008000a00 */
[----:B------:R-:W-:Y:S02]  /*24e0*/  CS2R R6, SRZ ;  /* 0x0000000000067805 */ /* 0x000fe4000001ff00 */
[----:B--2---:R-:W-:Y:S01]  /*24f0*/  MOV R4, UR4 ;  /* 0x0000000400047c02 */ /* 0x004fe20008000f00 */
[----:B0-----:R-:W-:-:S07]  /*2500*/  IMAD.U32 R5, RZ, RZ, UR5 ;  /* 0x00000005ff057e24 */ /* 0x001fce000f8e00ff */
[----:B------:R-:W-:-:S07]  /*2510*/  LEPC R20, `(.L_x_202) ;  /* 0x000000001014794e */ /* 0x000fce0000000000 */
[----:B-1----:R-:W-:Y:S05]  /*2520*/  CALL.ABS.NOINC R2 ;  /* 0x0000000002007343 */ /* 0x002fea0003c00000 */
.L_x_202:
[----:B------:R-:W-:Y:S05]  /*2530*/  EXIT ;  /* 0x000000000000794d */ /* 0x000fea0003800000 */
.L_x_203:
        /* <DEDUP_REMOVED lines=12> */
.L_x_309:


//--------------------- .text._Z14pack32to4logicPiPj --------------------------
	.section	.text._Z14pack32to4logicPiPj,"ax",@progbits
	.align	128
        .global         _Z14pack32to4logicPiPj
        .type           _Z14pack32to4logicPiPj,@function
        .size           _Z14pack32to4logicPiPj,(.L_x_310 - _Z14pack32to4logicPiPj)
        .other          _Z14pack32to4logicPiPj,@"STO_CUDA_ENTRY STV_DEFAULT"
_Z14pack32to4logicPiPj:
.text._Z14pack32to4logicPiPj:
        /* <DEDUP_REMOVED lines=15> */
.L_x_204:
        /* <DEDUP_REMOVED lines=49> */
.L_x_205:
        /* <DEDUP_REMOVED lines=9> */
.L_x_206:
        /* <DEDUP_REMOVED lines=9> */
.L_x_207:
        /* <DEDUP_REMOVED lines=9> */
.L_x_208:
        /* <DEDUP_REMOVED lines=9> */
.L_x_209:
        /* <DEDUP_REMOVED lines=9> */
.L_x_210:
        /* <DEDUP_REMOVED lines=9> */
.L_x_211:
        /* <DEDUP_REMOVED lines=9> */
.L_x_212:
        /* <DEDUP_REMOVED lines=9> */
.L_x_213:
        /* <DEDUP_REMOVED lines=9> */
.L_x_214:
        /* <DEDUP_REMOVED lines=9> */
.L_x_215:
        /* <DEDUP_REMOVED lines=9> */
.L_x_216:
        /* <DEDUP_REMOVED lines=9> */
.L_x_217:
        /* <DEDUP_REMOVED lines=9> */
.L_x_218:
        /* <DEDUP_REMOVED lines=9> */
.L_x_219:
        /* <DEDUP_REMOVED lines=9> */
.L_x_220:
        /* <DEDUP_REMOVED lines=9> */
.L_x_221:
        /* <DEDUP_REMOVED lines=9> */
.L_x_222:
        /* <DEDUP_REMOVED lines=9> */
.L_x_223:
        /* <DEDUP_REMOVED lines=9> */
.L_x_224:
        /* <DEDUP_REMOVED lines=9> */
.L_x_225:
        /* <DEDUP_REMOVED lines=9> */
.L_x_226:
        /* <DEDUP_REMOVED lines=9> */
.L_x_227:
        /* <DEDUP_REMOVED lines=9> */
.L_x_228:
        /* <DEDUP_REMOVED lines=9> */
.L_x_229:
        /* <DEDUP_REMOVED lines=9> */
.L_x_230:
        /* <DEDUP_REMOVED lines=9> */
.L_x_231:
        /* <DEDUP_REMOVED lines=9> */
.L_x_232:
        /* <DEDUP_REMOVED lines=9> */
.L_x_233:
        /* <DEDUP_REMOVED lines=9> */
.L_x_234:
        /* <DEDUP_REMOVED lines=9> */
.L_x_235:
        /* <DEDUP_REMOVED lines=9> */
.L_x_236:
        /* <DEDUP_REMOVED lines=9> */
.L_x_237:
        /* <DEDUP_REMOVED lines=9> */
.L_x_238:
        /* <DEDUP_REMOVED lines=9> */
.L_x_239:
        /* <DEDUP_REMOVED lines=9> */
.L_x_240:
        /* <DEDUP_REMOVED lines=9> */
.L_x_241:
        /* <DEDUP_REMOVED lines=9> */
.L_x_242:
        /* <DEDUP_REMOVED lines=9> */
.L_x_243:
        /* <DEDUP_REMOVED lines=9> */
.L_x_244:
        /* <DEDUP_REMOVED lines=9> */
.L_x_245:
[----:B------:R0:W1:Y:S01]  /*1a80*/  LDC.64 R8, c[0x4][R55] ;  /* 0x0100000037087b82 */ /* 0x0000620000000a00 */
[----:B------:R-:W2:Y:S01]  /*1a90*/  LDCU.64 UR4, c[0x4][0x20] ;  /* 0x01000400ff0477ac */ /* 0x000ea20008000a00 */
[----:B------:R-:W-:Y:S02]  /*1aa0*/  CS2R R6, SRZ ;  /* 0x0000000000067805 */ /* 0x000fe4000001ff00 */
[----:B--2---:R-:W-:Y:S01]  /*1ab0*/  MOV R4, UR4 ;  /* 0x0000000400047c02 */ /* 0x004fe20008000f00 */
[----:B0-----:R-:W-:-:S07]  /*1ac0*/  IMAD.U32 R5, RZ, RZ, UR5 ;  /* 0x00000005ff057e24 */ /* 0x001fce000f8e00ff */
[----:B------:R-:W-:-:S07]  /*1ad0*/  LEPC R20, `(.L_x_246) ;  /* 0x000000001014794e */ /* 0x000fce0000000000 */
[----:B-1----:R-:W-:Y:S05]  /*1ae0*/  CALL.ABS.NOINC R8 ;  /* 0x0000000008007343 */ /* 0x002fea0003c00000 */
.L_x_246:
[----:B------:R-:W-:Y:S01]  /*1af0*/  CS2R.32 R57, SR_CLOCKLO ;  /* 0x0000000000397805 */ /* 0x000fe20000005000 */
[----:B------:R-:W-:Y:S01]  /*1b00*/  IMAD.SHL.U32 R59, R59, 0x10, RZ ;  /* 0x000000103b3b7824 */ /* 0x000fe200078e00ff */
[----:B------:R-:W-:Y:S02]  /*1b10*/  LOP3.LUT R18, R18, 0xf, RZ, 0xc0, !PT ;  /* 0x0000000f12127812 */ /* 0x000fe400078ec0ff */
[----:B------:R-:W-:Y:S02]  /*1b20*/  LOP3.LUT R3, R22, 0xf, RZ, 0xc0, !PT ;  /* 0x0000000f16037812 */ /* 0x000fe400078ec0ff */
[----:B------:R-:W-:Y:S02]  /*1b30*/  LOP3.LUT R18, R59, 0xf0, R18, 0xe2, !PT ;  /* 0x000000f03b127812 */ /* 0x000fe400078ee212 */
[----:B------:R-:W-:Y:S02]  /*1b40*/  LOP3.LUT R24, R24, 0xf, RZ, 0xc0, !PT ;  /* 0x0000000f18187812 */ /* 0x000fe400078ec0ff */
[----:B------:R-:W-:-:S02]  /*1b50*/  LEA R3, R18, R3, 0x4 ;  /* 0x0000000312037211 */ /* 0x000fc400078e20ff */
[----:B------:R-:W-:Y:S02]  /*1b60*/  LOP3.LUT R26, R26, 0xf, RZ, 0xc0, !PT ;  /* 0x0000000f1a1a7812 */ /* 0x000fe400078ec0ff */
[----:B------:R-:W-:Y:S01]  /*1b70*/  LOP3.LUT R28, R28, 0xf, RZ, 0xc0, !PT ;  /* 0x0000000f1c1c7812 */ /* 0x000fe200078ec0ff */
[----:B------:R-:W-:Y:S01]  /*1b80*/  IMAD R3, R3, 0x10, R24 ;  /* 0x0000001003037824 */ /* 0x000fe200078e0218 */
[----:B------:R-:W-:Y:S02]  /*1b90*/  LOP3.LUT R30, R30, 0xf, RZ, 0xc0, !PT ;  /* 0x0000000f1e1e7812 */ /* 0x000fe400078ec0ff */
[----:B------:R-:W-:Y:S01]  /*1ba0*/  LOP3.LUT R5, R32, 0xf, RZ, 0xc0, !PT ;  /* 0x0000000f20057812 */ /* 0x000fe200078ec0ff */
[----:B------:R-:W-:-:S05]  /*1bb0*/  IMAD R3, R3, 0x10, R26 ;  /* 0x0000001003037824 */ /* 0x000fca00078e021a */
[----:B------:R-:W-:-:S05]  /*1bc0*/  LEA R3, R3, R28, 0x4 ;  /* 0x0000001c03037211 */ /* 0x000fca00078e20ff */
[----:B------:R-:W-:-:S04]  /*1bd0*/  IMAD R0, R3, 0x10, R30 ;  /* 0x0000001003007824 */ /* 0x000fc800078e021e */
[----:B------:R-:W-:Y:S01]  /*1be0*/  IMAD R0, R0, 0x10, R5 ;  /* 0x0000001000007824 */ /* 0x000fe200078e0205 */
[----:B------:R-:W-:Y:S02]  /*1bf0*/  CS2R.32 R18, SR_CLOCKLO ;  /* 0x0000000000127805 */ /* 0x000fe40000005000 */
[----:B------:R-:W-:Y:S02]  /*1c00*/  LOP3.LUT R36, R36, 0xf, RZ, 0xc0, !PT ;  /* 0x0000000f24247812 */ /* 0x000fe400078ec0ff */
[----:B------:R-:W-:Y:S02]  /*1c10*/  SHF.L.U32 R5, R34, 0x4, RZ ;  /* 0x0000000422057819 */ /* 0x000fe400000006ff */
[----:B------:R-:W-:Y:S02]  /*1c20*/  LOP3.LUT R3, R38, 0xf, RZ, 0xc0, !PT ;  /* 0x0000000f26037812 */ /* 0x000fe400078ec0ff */
[----:B------:R-:W-:Y:S02]  /*1c30*/  LOP3.LUT R36, R5, 0xf0, R36, 0xe2, !PT ;  /* 0x000000f005247812 */ /* 0x000fe400078ee224 */
[----:B------:R-:W-:-:S02]  /*1c40*/  LOP3.LUT R40, R40, 0xf, RZ, 0xc0, !PT ;  /* 0x0000000f28287812 */ /* 0x000fc400078ec0ff */
[----:B------:R-:W-:Y:S01]  /*1c50*/  LOP3.LUT R42, R42, 0xf, RZ, 0xc0, !PT ;  /* 0x0000000f2a2a7812 */ /* 0x000fe200078ec0ff */
[----:B------:R-:W-:Y:S01]  /*1c60*/  IMAD R3, R36, 0x10, R3 ;  /* 0x0000001024037824 */ /* 0x000fe200078e0203 */
[----:B------:R-:W-:Y:S02]  /*1c70*/  LOP3.LUT R44, R44, 0xf, RZ, 0xc0, !PT ;  /* 0x0000000f2c2c7812 */ /* 0x000fe400078ec0ff */
[----:B------:R-:W-:Y:S01]  /*1c80*/  LOP3.LUT R46, R46, 0xf, RZ, 0xc0, !PT ;  /* 0x0000000f2e2e7812 */ /* 0x000fe200078ec0ff */
[----:B------:R-:W-:Y:S01]  /*1c90*/  IMAD R3, R3, 0x10, R40 ;  /* 0x0000001003037824 */ /* 0x000fe200078e0228 */
[----:B------:R-:W-:-:S04]  /*1ca0*/  LOP3.LUT R48, R48, 0xf, RZ, 0xc0, !PT ;  /* 0x0000000f30307812 */ /* 0x000fc800078ec0ff */
[----:B------:R-:W-:-:S05]  /*1cb0*/  LEA R3, R3, R42, 0x4 ;  /* 0x0000002a03037211 */ /* 0x000fca00078e20ff */
[----:B------:R-:W-:-:S04]  /*1cc0*/  IMAD R3, R3, 0x10, R44 ;  /* 0x0000001003037824 */ /* 0x000fc800078e022c */
[----:B------:R-:W-:-:S05]  /*1cd0*/  IMAD R3, R3, 0x10, R46 ;  /* 0x0000001003037824 */ /* 0x000fca00078e022e */
[----:B------:R-:W-:Y:S02]  /*1ce0*/  LEA R3, R3, R48, 0x4 ;  /* 0x0000003003037211 */ /* 0x000fe400078e20ff */
[----:B------:R-:W-:Y:S01]  /*1cf0*/  CS2R.32 R24, SR_CLOCKLO ;  /* 0x0000000000187805 */ /* 0x000fe20000005000 */
[----:B------:R-:W-:Y:S01]  /*1d00*/  IMAD.SHL.U32 R7, R50, 0x10, RZ ;  /* 0x0000001032077824 */ /* 0x000fe200078e00ff */
[----:B------:R-:W-:Y:S02]  /*1d10*/  LOP3.LUT R52, R52, 0xf, RZ, 0xc0, !PT ;  /* 0x0000000f34347812 */ /* 0x000fe400078ec0ff */
[----:B------:R-:W-:Y:S02]  /*1d20*/  LOP3.LUT R5, R54, 0xf, RZ, 0xc0, !PT ;  /* 0x0000000f36057812 */ /* 0x000fe400078ec0ff */
[----:B------:R-:W-:Y:S02]  /*1d30*/  LOP3.LUT R52, R7, 0xf0, R52, 0xe2, !PT ;  /* 0x000000f007347812 */ /* 0x000fe400078ee234 */
[----:B------:R-:W-:-:S02]  /*1d40*/  LOP3.LUT R56, R56, 0xf, RZ, 0xc0, !PT ;  /* 0x0000000f38387812 */ /* 0x000fc400078ec0ff */
[----:B------:R-:W-:Y:S01]  /*1d50*/  LOP3.LUT R58, R58, 0xf, RZ, 0xc0, !PT ;  /* 0x0000000f3a3a7812 */ /* 0x000fe200078ec0ff */
[----:B------:R-:W-:Y:S01]  /*1d60*/  IMAD R5, R52, 0x10, R5 ;  /* 0x0000001034057824 */ /* 0x000fe200078e0205 */
[----:B------:R-:W-:Y:S02]  /*1d70*/  LOP3.LUT R60, R60, 0xf, RZ, 0xc0, !PT ;  /* 0x0000000f3c3c7812 */ /* 0x000fe400078ec0ff */
[----:B------:R-:W-:Y:S02]  /*1d80*/  LOP3.LUT R4, R17, 0xf, RZ, 0xc0, !PT ;  /* 0x0000000f11047812 */ /* 0x000fe400078ec0ff */
[----:B------:R-:W-:Y:S02]  /*1d90*/  LEA R5, R5, R56, 0x4 ;  /* 0x0000003805057211 */ /* 0x000fe400078e20ff */
[----:B------:R-:W-:-:S03]  /*1da0*/  LOP3.LUT R19, R19, 0xf, RZ, 0xc0, !PT ;  /* 0x0000000f13137812 */ /* 0x000fc600078ec0ff */
[----:B------:R-:W-:-:S04]  /*1db0*/  IMAD R5, R5, 0x10, R58 ;  /* 0x0000001005057824 */ /* 0x000fc800078e023a */
[----:B------:R-:W-:-:S05]  /*1dc0*/  IMAD R5, R5, 0x10, R60 ;  /* 0x0000001005057824 */ /* 0x000fca00078e023c */
[----:B------:R-:W-:-:S05]  /*1dd0*/  LEA R4, R5, R4, 0x4 ;  /* 0x0000000405047211 */ /* 0x000fca00078e20ff */
[----:B------:R-:W-:Y:S01]  /*1de0*/  IMAD R8, R4, 0x10, R19 ;  /* 0x0000001004087824 */ /* 0x000fe200078e0213 */
        /* <DEDUP_REMOVED lines=49> */
.L_x_247:
        /* <DEDUP_REMOVED lines=10> */
.L_x_248:
        /* <DEDUP_REMOVED lines=10> */
.L_x_249:
        /* <DEDUP_REMOVED lines=10> */
.L_x_250:
        /* <DEDUP_REMOVED lines=10> */
.L_x_251:
        /* <DEDUP_REMOVED lines=10> */
.L_x_252:
[----:B------:R0:W1:Y:S01]  /*2420*/  LDC.64 R2, c[0x4][R55] ;  /* 0x0100000037027b82 */ /* 0x0000620000000a00 */
[----:B------:R-:W2:Y:S01]  /*2430*/  LDCU.64 UR4, c[0x4][0x38] ;  /* 0x01000700ff0477ac */ /* 0x000ea20008000a00 */
[----:B------:R-:W-:Y:S02]  /*2440*/  CS2R R6, SRZ ;  /* 0x0000000000067805 */ /* 0x000fe4000001ff00 */
[----:B--2---:R-:W-:Y:S01]  /*2450*/  MOV R4, UR4 ;  /* 0x0000000400047c02 */ /* 0x004fe20008000f00 */
[----:B0-----:R-:W-:-:S07]  /*2460*/  IMAD.U32 R5, RZ, RZ, UR5 ;  /* 0x00000005ff057e24 */ /* 0x001fce000f8e00ff */
[----:B------:R-:W-:-:S07]  /*2470*/  LEPC R20, `(.L_x_253) ;  /* 0x000000001014794e */ /* 0x000fce0000000000 */
[----:B-1----:R-:W-:Y:S05]  /*2480*/  CALL.ABS.NOINC R2 ;  /* 0x0000000002007343 */ /* 0x002fea0003c00000 */
.L_x_253:
[----:B------:R-:W-:Y:S05]  /*2490*/  EXIT ;  /* 0x000000000000794d */ /* 0x000fea0003800000 */
.L_x_254:
        /* <DEDUP_REMOVED lines=14> */
.L_x_310:


//--------------------- .text._Z12pack32to4cvtPiPj --------------------------
	.section	.text._Z12pack32to4cvtPiPj,"ax",@progbits
	.align	128
        .global         _Z12pack32to4cvtPiPj
        .type           _Z12pack32to4cvtPiPj,@function
        .size           _Z12pack32to4cvtPiPj,(.L_x_311 - _Z12pack32to4cvtPiPj)
        .other          _Z12pack32to4cvtPiPj,@"STO_CUDA_ENTRY STV_DEFAULT"
_Z12pack32to4cvtPiPj:
.text._Z12pack32to4cvtPiPj:
        /* <DEDUP_REMOVED lines=15> */
.L_x_255:
        /* <DEDUP_REMOVED lines=49> */
.L_x_256:
        /* <DEDUP_REMOVED lines=9> */
.L_x_257:
        /* <DEDUP_REMOVED lines=9> */
.L_x_258:
        /* <DEDUP_REMOVED lines=9> */
.L_x_259:
        /* <DEDUP_REMOVED lines=9> */
.L_x_260:
        /* <DEDUP_REMOVED lines=9> */
.L_x_261:
        /* <DEDUP_REMOVED lines=9> */
.L_x_262:
        /* <DEDUP_REMOVED lines=9> */
.L_x_263:
        /* <DEDUP_REMOVED lines=9> */
.L_x_264:
        /* <DEDUP_REMOVED lines=9> */
.L_x_265:
        /* <DEDUP_REMOVED lines=9> */
.L_x_266:
        /* <DEDUP_REMOVED lines=9> */
.L_x_267:
        /* <DEDUP_REMOVED lines=9> */
.L_x_268:
        /* <DEDUP_REMOVED lines=9> */
.L_x_269:
        /* <DEDUP_REMOVED lines=9> */
.L_x_270:
        /* <DEDUP_REMOVED lines=9> */
.L_x_271:
        /* <DEDUP_REMOVED lines=9> */
.L_x_272:
        /* <DEDUP_REMOVED lines=9> */
.L_x_273:
        /* <DEDUP_REMOVED lines=9> */
.L_x_274:
        /* <DEDUP_REMOVED lines=9> */
.L_x_275:
        /* <DEDUP_REMOVED lines=9> */
.L_x_276:
        /* <DEDUP_REMOVED lines=9> */
.L_x_277:
        /* <DEDUP_REMOVED lines=9> */
.L_x_278:
        /* <DEDUP_REMOVED lines=9> */
.L_x_279:
        /* <DEDUP_REMOVED lines=9> */
.L_x_280:
        /* <DEDUP_REMOVED lines=9> */
.L_x_281:
        /* <DEDUP_REMOVED lines=9> */
.L_x_282:
        /* <DEDUP_REMOVED lines=9> */
.L_x_283:
        /* <DEDUP_REMOVED lines=9> */
.L_x_284:
        /* <DEDUP_REMOVED lines=9> */
.L_x_285:
        /* <DEDUP_REMOVED lines=9> */
.L_x_286:
        /* <DEDUP_REMOVED lines=9> */
.L_x_287:
        /* <DEDUP_REMOVED lines=9> */
.L_x_288:
        /* <DEDUP_REMOVED lines=9> */
.L_x_289:
        /* <DEDUP_REMOVED lines=9> */
.L_x_290:
        /* <DEDUP_REMOVED lines=9> */
.L_x_291:
        /* <DEDUP_REMOVED lines=9> */
.L_x_292:
        /* <DEDUP_REMOVED lines=9> */
.L_x_293:
        /* <DEDUP_REMOVED lines=9> */
.L_x_294:
        /* <DEDUP_REMOVED lines=9> */
.L_x_295:
        /* <DEDUP_REMOVED lines=9> */
.L_x_296:
[----:B------:R0:W1:Y:S01]  /*1a80*/  LDC.64 R8, c[0x4][R57] ;  /* 0x0100000039087b82 */ /* 0x0000620000000a00 */
[----:B------:R-:W2:Y:S01]  /*1a90*/  LDCU.64 UR4, c[0x4][0x20] ;  /* 0x01000400ff0477ac */ /* 0x000ea20008000a00 */
[----:B------:R-:W-:Y:S01]  /*1aa0*/  CS2R R6, SRZ ;  /* 0x0000000000067805 */ /* 0x000fe2000001ff00 */
[----:B--2---:R-:W-:Y:S01]  /*1ab0*/  IMAD.U32 R4, RZ, RZ, UR4 ;  /* 0x00000004ff047e24 */ /* 0x004fe2000f8e00ff */
[----:B0-----:R-:W-:-:S07]  /*1ac0*/  MOV R5, UR5 ;  /* 0x0000000500057c02 */ /* 0x001fce0008000f00 */
[----:B------:R-:W-:-:S07]  /*1ad0*/  LEPC R20, `(.L_x_297) ;  /* 0x000000001014794e */ /* 0x000fce0000000000 */
[----:B-1----:R-:W-:Y:S05]  /*1ae0*/  CALL.ABS.NOINC R8 ;  /* 0x0000000008007343 */ /* 0x002fea0003c00000 */
.L_x_297:
        /* <DEDUP_REMOVED lines=42> */
.L_x_298:
        /* <DEDUP_REMOVED lines=10> */
.L_x_299:
        /* <DEDUP_REMOVED lines=10> */
.L_x_300:
        /* <DEDUP_REMOVED lines=10> */
.L_x_301:
        /* <DEDUP_REMOVED lines=10> */
.L_x_302:
        /* <DEDUP_REMOVED lines=10> */
.L_x_303:
[----:B------:R0:W1:Y:S01]  /*20b0*/  LDC.64 R2, c[0x4][R57] ;  /* 0x0100000039027b82 */ /* 0x0000620000000a00 */
[----:B------:R-:W2:Y:S01]  /*20c0*/  LDCU.64 UR4, c[0x4][0x38] ;  /* 0x01000700ff0477ac */ /* 0x000ea20008000a00 */
[----:B------:R-:W-:Y:S02]  /*20d0*/  CS2R R6, SRZ ;  /* 0x0000000000067805 */ /* 0x000fe4000001ff00 */
[----:B--2---:R-:W-:Y:S01]  /*20e0*/  MOV R4, UR4 ;  /* 0x0000000400047c02 */ /* 0x004fe20008000f00 */
[----:B0-----:R-:W-:-:S07]  /*20f0*/  IMAD.U32 R5, RZ, RZ, UR5 ;  /* 0x00000005ff057e24 */ /* 0x001fce000f8e00ff */
[----:B------:R-:W-:-:S07]  /*2100*/  LEPC R20, `(.L_x_304) ;  /* 0x000000001014794e */ /* 0x000fce0000000000 */
[----:B-1----:R-:W-:Y:S05]  /*2110*/  CALL.ABS.NOINC R2 ;  /* 0x0000000002007343 */ /* 0x002fea0003c00000 */
.L_x_304:
[----:B------:R-:W-:Y:S05]  /*2120*/  EXIT ;  /* 0x000000000000794d */ /* 0x000fea0003800000 */
.L_x_305:
        /* <DEDUP_REMOVED lines=13> */
.L_x_311:


//--------------------- .nv.global.init           --------------------------
	.section	.nv.global.init,"aw",@progbits
.nv.global.init:
	.type		$str$3,@object
	.size		$str$3,($str$5 - $str$3)
$str$3:
        /*0000*/ 	.byte	0x0a, 0x00
	.type		$str$5,@object
	.size		$str$5,($str$2 - $str$5)
$str$5:
        /*0002*/ 	.byte	0x25, 0x75, 0x20, 0x00
	.type		$str$2,@object
	.size		$str$2,($str$6 - $str$2)
$str$2:
        /*0006*/ 	.byte	0x20, 0x25, 0x23, 0x78, 0x00
	.type		$str$6,@object
	.size		$str$6,($str$1 - $str$6)
$str$6:
        /*000b*/ 	.byte	0x63, 0x79, 0x63, 0x6c, 0x65, 0x73, 0x0a, 0x00
	.type		$str$1,@object
	.size		$str$1,($str$4 - $str$1)
$str$1:
        /*0013*/ 	.byte	0x2d, 0x2d, 0x6c, 0x6f, 0x61, 0x64, 0x69, 0x6e, 0x67, 0x2d, 0x2d, 0x00
	.type		$str$4,@object
	.size		$str$4,($str$9 - $str$4)
$str$4:
        /*001f*/ 	.byte	0x54, 0x68, 0x72, 0x65, 0x61, 0x64, 0x25, 0x75, 0x20, 0x70, 0x61, 0x63, 0x6b, 0x20, 0x74, 0x61
        /*002f*/ 	.byte	0x6b, 0x65, 0x73, 0x20, 0x00
	.type		$str$9,@object
	.size		$str$9,($str - $str$9)
$str$9:
        /*0034*/ 	.byte	0x0a, 0x2d, 0x2d, 0x2d, 0x2d, 0x2d, 0x2d, 0x70, 0x61, 0x63, 0x6b, 0x38, 0x74, 0x6f, 0x34, 0x63
        /*0044*/ 	.byte	0x76, 0x74, 0x2d, 0x2d, 0x2d, 0x2d, 0x2d, 0x2d, 0x0a, 0x00
	.type		$str,@object
	.size		$str,($str$10 - $str)
$str:
        /*004e*/ 	.byte	0x0a, 0x2d, 0x2d, 0x2d, 0x2d, 0x2d, 0x2d, 0x70, 0x61, 0x63, 0x6b, 0x33, 0x32, 0x74, 0x6f, 0x34
        /*005e*/ 	.byte	0x63, 0x76, 0x74, 0x2d, 0x2d, 0x2d, 0x2d, 0x2d, 0x2d, 0x0a, 0x00
	.type		$str$10,@object
	.size		$str$10,($str$11 - $str$10)
$str$10:
        /*0069*/ 	.byte	0x0a, 0x2d, 0x2d, 0x2d, 0x2d, 0x2d, 0x2d, 0x70, 0x61, 0x63, 0x6b, 0x38, 0x74, 0x6f, 0x34, 0x6c
        /*0079*/ 	.byte	0x6f, 0x67, 0x69, 0x63, 0x2d, 0x2d, 0x2d, 0x2d, 0x2d, 0x2d, 0x0a, 0x00
	.type		$str$11,@object
	.size		$str$11,($str$7 - $str$11)
$str$11:
        /*0085*/ 	.byte	0x0a, 0x2d, 0x2d, 0x2d, 0x2d, 0x2d, 0x2d, 0x70, 0x61, 0x63, 0x6b, 0x38, 0x74, 0x6f, 0x34, 0x73
        /*0095*/ 	.byte	0x69, 0x6d, 0x70, 0x6c, 0x65, 0x2d, 0x2d, 0x2d, 0x2d, 0x2d, 0x2d, 0x0a, 0x00
	.type		$str$7,@object
	.size		$str$7,($str$8 - $str$7)
$str$7:
        /*00a2*/ 	.byte	0x0a, 0x2d, 0x2d, 0x2d, 0x2d, 0x2d, 0x2d, 0x70, 0x61, 0x63, 0x6b, 0x33, 0x32, 0x74, 0x6f, 0x34
        /*00b2*/ 	.byte	0x6c, 0x6f, 0x67, 0x69, 0x63, 0x2d, 0x2d, 0x2d, 0x2d, 0x2d, 0x2d, 0x0a, 0x00
	.type		$str$8,@object
	.size		$str$8,(.L_8 - $str$8)
$str$8:
        /*00bf*/ 	.byte	0x0a, 0x2d, 0x2d, 0x2d, 0x2d, 0x2d, 0x2d, 0x70, 0x61, 0x63, 0x6b, 0x33, 0x32, 0x74, 0x6f, 0x34
        /*00cf*/ 	.byte	0x73, 0x69, 0x6d, 0x70, 0x6c, 0x65, 0x2d, 0x2d, 0x2d, 0x2d, 0x2d, 0x2d, 0x0a, 0x00
.L_8:


//--------------------- .nv.shared.reserved.0     --------------------------
	.section	.nv.shared.reserved.0,"aw",@nobits
	.weak		__nv_reservedSMEM_offset_0_alias
	.size		__nv_reservedSMEM_offset_0_alias, 0, 64
	.other		__nv_reservedSMEM_offset_0_alias,@"STO_CUDA_RESERVED_SHARED STV_DEFAULT"
__nv_reservedSMEM_offset_0_alias:
	.zero		0
	.zero		64


//--------------------- .nv.constant0._Z14pack8to4simplePaPj --------------------------
	.section	.nv.constant0._Z14pack8to4simplePaPj,"a",@progbits
	.sectionflags	@""
	.align	4
.nv.constant0._Z14pack8to4simplePaPj:
	.zero		912


//--------------------- .nv.constant0._Z13pack8to4logicPaPj --------------------------
	.section	.nv.constant0._Z13pack8to4logicPaPj,"a",@progbits
	.sectionflags	@""
	.align	4
.nv.constant0._Z13pack8to4logicPaPj:
	.zero		912


//--------------------- .nv.constant0._Z11pack8to4cvtPaPj --------------------------
	.section	.nv.constant0._Z11pack8to4cvtPaPj,"a",@progbits
	.sectionflags	@""
	.align	4
.nv.constant0._Z11pack8to4cvtPaPj:
	.zero		912


//--------------------- .nv.constant0._Z15pack32to4simplePiPj --------------------------
	.section	.nv.constant0._Z15pack32to4simplePiPj,"a",@progbits
	.sectionflags	@""
	.align	4
.nv.constant0._Z15pack32to4simplePiPj:
	.zero		912


//--------------------- .nv.constant0._Z14pack32to4logicPiPj --------------------------
	.section	.nv.constant0._Z14pack32to4logicPiPj,"a",@progbits
	.sectionflags	@""
	.align	4
.nv.constant0._Z14pack32to4logicPiPj:
	.zero		912


//--------------------- .nv.constant0._Z12pack32to4cvtPiPj --------------------------
	.section	.nv.constant0._Z12pack32to4cvtPiPj,"a",@progbits
	.sectionflags	@""
	.align	4
.nv.constant0._Z12pack32to4cvtPiPj:
	.zero		912


//--------------------- SYMBOLS --------------------------

	.type		.nv.reservedSmem.offset0,@object
	.size		.nv.reservedSmem.offset0,0x4
	.type		vprintf,@function
